// auto-generated by cutlass_sweep.conv — config: {"arch": "sm_100", "cluster_m": 2, "cluster_n": 1, "conv_kind": "dgrad", "dtype": "tf32", "ndim": 2, "tile_k": 64, "tile_m": 64, "tile_n": 64}
#include "cutlass/cutlass.h"
#include "cute/tensor.hpp"
#include "cutlass/kernel_hardware_info.hpp"
#include "cutlass/conv/convolution.h"
#include "cutlass/conv/dispatch_policy.hpp"
#include "cutlass/conv/collective/collective_builder.hpp"
#include "cutlass/conv/kernel/conv_universal.hpp"
#include "cutlass/conv/device/conv_universal_adapter.hpp"
#include "cutlass/epilogue/collective/collective_builder.hpp"

using namespace cute;
using Elem = cutlass::tfloat32_t;
using Acc  = float;
using LayoutAB = cutlass::layout::TensorNHWC;
using LayoutC  = cutlass::layout::TensorNHWC;
constexpr auto ConvOp = cutlass::conv::Operator::kDgrad;
using TileShape    = Shape<_64, _64, Shape<_64>>;
using ClusterShape = Shape<_2, _1, _1>;

using CollectiveEpilogue = typename cutlass::epilogue::collective::CollectiveBuilder<
    cutlass::arch::Sm100, cutlass::arch::OpClassTensorOp,
    TileShape, ClusterShape,
    cutlass::epilogue::collective::EpilogueTileAuto,
    Acc, Acc,
    Elem, LayoutC, 128 / cutlass::sizeof_bits<Elem>::value,
    Elem, LayoutC, 128 / cutlass::sizeof_bits<Elem>::value,
    cutlass::epilogue::collective::EpilogueScheduleAuto
  >::CollectiveOp;

using CollectiveMainloop = typename cutlass::conv::collective::CollectiveBuilder<
    cutlass::arch::Sm100, cutlass::arch::OpClassTensorOp, ConvOp,
    Elem, LayoutAB, 128 / cutlass::sizeof_bits<Elem>::value,
    Elem, LayoutAB, 128 / cutlass::sizeof_bits<Elem>::value,
    Acc,
    TileShape, ClusterShape,
    cutlass::conv::collective::StageCountAutoCarveout<
        static_cast<int>(sizeof(typename CollectiveEpilogue::SharedStorage))>,
    cutlass::conv::collective::KernelScheduleAuto
  >::CollectiveOp;

using ProblemShape = cutlass::conv::ConvProblemShape<
    ConvOp, CollectiveMainloop::DispatchPolicy::NumSpatialDimensions>;
using ConvKernel = cutlass::conv::kernel::ConvUniversal<
    ProblemShape, CollectiveMainloop, CollectiveEpilogue>;
using Conv = cutlass::conv::device::ConvUniversalAdapter<ConvKernel>;

auto* _anchor = &cutlass::device_kernel<ConvKernel>;


// ===== COMPILED SASS (sm_100a) =====

	.target	sm_100a

	.elftype	@"ET_EXEC"


//--------------------- .note.nv.tkinfo           --------------------------
	.section	.note.nv.tkinfo,"",@"SHT_NOTE"
	.sectionflags	@"SHF_NOTE_NV_TKINFO"
	.tkinfo
        /*0018*/ 	.word	0x00000002
        /*0030*/ 	.string	""
        /*0030*/ 	.string	"ptxas"
        /*0030*/ 	.string	"Cuda compilation tools, release 13.0, V13.0.88"
        /*0030*/ 	.string	"Build cuda_13.0.r13.0/compiler.36424714_0"
        /*0030*/ 	.string	"-arch sm_100a -m 64 "



//--------------------- .note.nv.cuinfo           --------------------------
	.section	.note.nv.cuinfo,"",@"SHT_NOTE"
	.sectionflags	@"SHF_NOTE_NV_CUINFO"
        /*0018*/ 	.short	0x0002
        /*001a*/ 	.short	0x0064
        /*001c*/ 	.short	0x0082
	.zero		2


//--------------------- .nv.info                  --------------------------
	.section	.nv.info,"",@"SHT_CUDA_INFO"
	.align	4


	//----- nvinfo : EIATTR_REGCOUNT
	.align		4
        /*0000*/ 	.byte	0x04, 0x2f
        /*0002*/ 	.short	(.L_19 - .L_18)
	.align		4
.L_18:
        /*0004*/ 	.word	index@(_ZN7cutlass13device_kernelINS_4conv6kernel13ConvUniversalINS1_16ConvProblemShapeILNS1_8OperatorE1ELi2EEENS1_10collective14CollectiveConvINS1_47MainloopSm100TmaUmmaWarpSpecializedImplicitGemmILS5_1ELi6ELi2ELi1ELi2EN4cute5tupleIJNSA_1CILi2EEENSC_ILi1EEESE_EEEEENSB_IJNSC_ILi64EEESH_NSB_IJSH_EEEEEENS_10tfloat32_tESK_NSA_8TiledMMAINSA_8MMA_AtomIJNSA_17SM100_MMA_TF32_SSISK_SK_fLi64ELi64ELNSA_4UMMA5MajorE0ELSP_1ELNSO_7ScaleInE0ELSQ_0EEEEEENSA_6LayoutINSB_IJSE_SE_SE_EEENSB_IJNSC_ILi0EEESV_SV_EEEEENSB_IJNSA_10UnderscoreESY_SY_EEEEENS7_6detail27Sm100ImplicitGemmTileTraitsINSA_20SM90_TMA_LOAD_IM2COLENSA_14ComposedLayoutINSA_7SwizzleILi3ELi4ELi3EEENSA_18smem_ptr_flag_bitsILi32EEENST_INSB_IJNSC_ILi8EEENSC_ILi32EEEEEENSB_IJS1A_SE_EEEEEEEvEENS12_INSA_23SM90_TMA_LOAD_MULTICASTENS14_INS15_ILi2ELi5ELi2EEES18_NST_INSB_IJS1A_NSC_ILi4EEEEEENSB_IJSE_S1A_EEEEEEEvEEEENS_8epilogue10collective18CollectiveEpilogueINS1P_23Sm100TmaWarpSpecializedILi3ELi2ELi16ELb1ELb0EEEJSJ_NSB_IJNST_ISH_SE_EENST_IS1A_SE_EEEEESK_NSB_IJNSB_IJlllEEESE_SV_EEESK_S1Y_NS1P_6fusion15FusionCallbacksIS1T_NS1Z_17LinearCombinationISK_fSK_fLNS_15FloatRoundStyleE2EEESJ_S1W_JEEENSA_5SM1004TMEM4LOAD26SM100_TMEM_LOAD_16dp128b8xES13_S1E_NSA_17SM75_U32x4_LDSM_NENSA_21SM90_TMA_STORE_IM2COLES1E_NSA_17SM90_U32x4_STSM_NENSA_39AutoVectorizingCopyWithAssumedAlignmentILi128EEEEEEvvEEEEvNT_6ParamsE)
        /*0008*/ 	.word	0x0000005a


	//----- nvinfo : EIATTR_FRAME_SIZE
	.align		4
.L_19:
        /*000c*/ 	.byte	0x04, 0x11
        /*000e*/ 	.short	(.L_21 - .L_20)
	.align		4
.L_20:
        /*0010*/ 	.word	index@($__internal_2_$__cuda_sm10x_tcgen05_guardrail_trap_unallocated_columns_being_dealloced)
        /*0014*/ 	.word	0x00000008


	//----- nvinfo : EIATTR_FRAME_SIZE
	.align		4
.L_21:
        /*0018*/ 	.byte	0x04, 0x11
        /*001a*/ 	.short	(.L_23 - .L_22)
	.align		4
.L_22:
        /*001c*/ 	.word	index@($__internal_1_$__cuda_sm10x_tcgen05_guardrail_trap_phase_invalid_during_alloc)
        /*0020*/ 	.word	0x00000008


	//----- nvinfo : EIATTR_FRAME_SIZE
	.align		4
.L_23:
        /*0024*/ 	.byte	0x04, 0x11
        /*0026*/ 	.short	(.L_25 - .L_24)
	.align		4
.L_24:
        /*0028*/ 	.word	index@($__internal_0_$__cuda_sm10x_tcgen05_guardrail_trap_col_being_dealloced_not_returned_by_alloc)
        /*002c*/ 	.word	0x00000008


	//----- nvinfo : EIATTR_FRAME_SIZE
	.align		4
.L_25:
        /*0030*/ 	.byte	0x04, 0x11
        /*0032*/ 	.short	(.L_27 - .L_26)
	.align		4
.L_26:
        /*0034*/ 	.word	index@(_ZN7cutlass13device_kernelINS_4conv6kernel13ConvUniversalINS1_16ConvProblemShapeILNS1_8OperatorE1ELi2EEENS1_10collective14CollectiveConvINS1_47MainloopSm100TmaUmmaWarpSpecializedImplicitGemmILS5_1ELi6ELi2ELi1ELi2EN4cute5tupleIJNSA_1CILi2EEENSC_ILi1EEESE_EEEEENSB_IJNSC_ILi64EEESH_NSB_IJSH_EEEEEENS_10tfloat32_tESK_NSA_8TiledMMAINSA_8MMA_AtomIJNSA_17SM100_MMA_TF32_SSISK_SK_fLi64ELi64ELNSA_4UMMA5MajorE0ELSP_1ELNSO_7ScaleInE0ELSQ_0EEEEEENSA_6LayoutINSB_IJSE_SE_SE_EEENSB_IJNSC_ILi0EEESV_SV_EEEEENSB_IJNSA_10UnderscoreESY_SY_EEEEENS7_6detail27Sm100ImplicitGemmTileTraitsINSA_20SM90_TMA_LOAD_IM2COLENSA_14ComposedLayoutINSA_7SwizzleILi3ELi4ELi3EEENSA_18smem_ptr_flag_bitsILi32EEENST_INSB_IJNSC_ILi8EEENSC_ILi32EEEEEENSB_IJS1A_SE_EEEEEEEvEENS12_INSA_23SM90_TMA_LOAD_MULTICASTENS14_INS15_ILi2ELi5ELi2EEES18_NST_INSB_IJS1A_NSC_ILi4EEEEEENSB_IJSE_S1A_EEEEEEEvEEEENS_8epilogue10collective18CollectiveEpilogueINS1P_23Sm100TmaWarpSpecializedILi3ELi2ELi16ELb1ELb0EEEJSJ_NSB_IJNST_ISH_SE_EENST_IS1A_SE_EEEEESK_NSB_IJNSB_IJlllEEESE_SV_EEESK_S1Y_NS1P_6fusion15FusionCallbacksIS1T_NS1Z_17LinearCombinationISK_fSK_fLNS_15FloatRoundStyleE2EEESJ_S1W_JEEENSA_5SM1004TMEM4LOAD26SM100_TMEM_LOAD_16dp128b8xES13_S1E_NSA_17SM75_U32x4_LDSM_NENSA_21SM90_TMA_STORE_IM2COLES1E_NSA_17SM90_U32x4_STSM_NENSA_39AutoVectorizingCopyWithAssumedAlignmentILi128EEEEEEvvEEEEvNT_6ParamsE)
        /*0038*/ 	.word	0x00000008


	//----- nvinfo : EIATTR_MIN_STACK_SIZE
	.align		4
.L_27:
        /*003c*/ 	.byte	0x04, 0x12
        /*003e*/ 	.short	(.L_29 - .L_28)
	.align		4
.L_28:
        /*0040*/ 	.word	index@(_ZN7cutlass13device_kernelINS_4conv6kernel13ConvUniversalINS1_16ConvProblemShapeILNS1_8OperatorE1ELi2EEENS1_10collective14CollectiveConvINS1_47MainloopSm100TmaUmmaWarpSpecializedImplicitGemmILS5_1ELi6ELi2ELi1ELi2EN4cute5tupleIJNSA_1CILi2EEENSC_ILi1EEESE_EEEEENSB_IJNSC_ILi64EEESH_NSB_IJSH_EEEEEENS_10tfloat32_tESK_NSA_8TiledMMAINSA_8MMA_AtomIJNSA_17SM100_MMA_TF32_SSISK_SK_fLi64ELi64ELNSA_4UMMA5MajorE0ELSP_1ELNSO_7ScaleInE0ELSQ_0EEEEEENSA_6LayoutINSB_IJSE_SE_SE_EEENSB_IJNSC_ILi0EEESV_SV_EEEEENSB_IJNSA_10UnderscoreESY_SY_EEEEENS7_6detail27Sm100ImplicitGemmTileTraitsINSA_20SM90_TMA_LOAD_IM2COLENSA_14ComposedLayoutINSA_7SwizzleILi3ELi4ELi3EEENSA_18smem_ptr_flag_bitsILi32EEENST_INSB_IJNSC_ILi8EEENSC_ILi32EEEEEENSB_IJS1A_SE_EEEEEEEvEENS12_INSA_23SM90_TMA_LOAD_MULTICASTENS14_INS15_ILi2ELi5ELi2EEES18_NST_INSB_IJS1A_NSC_ILi4EEEEEENSB_IJSE_S1A_EEEEEEEvEEEENS_8epilogue10collective18CollectiveEpilogueINS1P_23Sm100TmaWarpSpecializedILi3ELi2ELi16ELb1ELb0EEEJSJ_NSB_IJNST_ISH_SE_EENST_IS1A_SE_EEEEESK_NSB_IJNSB_IJlllEEESE_SV_EEESK_S1Y_NS1P_6fusion15FusionCallbacksIS1T_NS1Z_17LinearCombinationISK_fSK_fLNS_15FloatRoundStyleE2EEESJ_S1W_JEEENSA_5SM1004TMEM4LOAD26SM100_TMEM_LOAD_16dp128b8xES13_S1E_NSA_17SM75_U32x4_LDSM_NENSA_21SM90_TMA_STORE_IM2COLES1E_NSA_17SM90_U32x4_STSM_NENSA_39AutoVectorizingCopyWithAssumedAlignmentILi128EEEEEEvvEEEEvNT_6ParamsE)
        /*0044*/ 	.word	0x00000008
.L_29:


//--------------------- .nv.compat                --------------------------
	.section	.nv.compat,"",@"SHT_CUDA_COMPAT_INFO"
	.align	4
        /*0000*/ 	.byte	0x02, 0x09, 0x01, 0x00, 0x02, 0x02, 0x02, 0x00, 0x02, 0x05, 0x05, 0x00, 0x03, 0x07, 0x01, 0x01
        /*0010*/ 	.byte	0x02, 0x03, 0x01, 0x00, 0x02, 0x06, 0x01, 0x00, 0x04, 0x0b, 0x08, 0x00, 0x09, 0x00, 0x00, 0x00
        /*0020*/ 	.byte	0x00, 0x00, 0x00, 0x00


//--------------------- .nv.info._ZN7cutlass13device_kernelINS_4conv6kernel13ConvUniversalINS1_16ConvProblemShapeILNS1_8OperatorE1ELi2EEENS1_10collective14CollectiveConvINS1_47MainloopSm100TmaUmmaWarpSpecializedImplicitGemmILS5_1ELi6ELi2ELi1ELi2EN4cute5tupleIJNSA_1CILi2EEENSC_ILi1EEESE_EEEEENSB_IJNSC_ILi64EEESH_NSB_IJSH_EEEEEENS_10tfloat32_tESK_NSA_8TiledMMAINSA_8MMA_AtomIJNSA_17SM100_MMA_TF32_SSISK_SK_fLi64ELi64ELNSA_4UMMA5MajorE0ELSP_1ELNSO_7ScaleInE0ELSQ_0EEEEEENSA_6LayoutINSB_IJSE_SE_SE_EEENSB_IJNSC_ILi0EEESV_SV_EEEEENSB_IJNSA_10UnderscoreESY_SY_EEEEENS7_6detail27Sm100ImplicitGemmTileTraitsINSA_20SM90_TMA_LOAD_IM2COLENSA_14ComposedLayoutINSA_7SwizzleILi3ELi4ELi3EEENSA_18smem_ptr_flag_bitsILi32EEENST_INSB_IJNSC_ILi8EEENSC_ILi32EEEEEENSB_IJS1A_SE_EEEEEEEvEENS12_INSA_23SM90_TMA_LOAD_MULTICASTENS14_INS15_ILi2ELi5ELi2EEES18_NST_INSB_IJS1A_NSC_ILi4EEEEEENSB_IJSE_S1A_EEEEEEEvEEEENS_8epilogue10collective18CollectiveEpilogueINS1P_23Sm100TmaWarpSpecializedILi3ELi2ELi16ELb1ELb0EEEJSJ_NSB_IJNST_ISH_SE_EENST_IS1A_SE_EEEEESK_NSB_IJNSB_IJlllEEESE_SV_EEESK_S1Y_NS1P_6fusion15FusionCallbacksIS1T_NS1Z_17LinearCombinationISK_fSK_fLNS_15FloatRoundStyleE2EEESJ_S1W_JEEENSA_5SM1004TMEM4LOAD26SM100_TMEM_LOAD_16dp128b8xES13_S1E_NSA_17SM75_U32x4_LDSM_NENSA_21SM90_TMA_STORE_IM2COLES1E_NSA_17SM90_U32x4_STSM_NENSA_39AutoVectorizingCopyWithAssumedAlignmentILi128EEEEEEvvEEEEvNT_6ParamsE --------------------------
	.section	.nv.info._ZN7cutlass13device_kernelINS_4conv6kernel13ConvUniversalINS1_16ConvProblemShapeILNS1_8OperatorE1ELi2EEENS1_10collective14CollectiveConvINS1_47MainloopSm100TmaUmmaWarpSpecializedImplicitGemmILS5_1ELi6ELi2ELi1ELi2EN4cute5tupleIJNSA_1CILi2EEENSC_ILi1EEESE_EEEEENSB_IJNSC_ILi64EEESH_NSB_IJSH_EEEEEENS_10tfloat32_tESK_NSA_8TiledMMAINSA_8MMA_AtomIJNSA_17SM100_MMA_TF32_SSISK_SK_fLi64ELi64ELNSA_4UMMA5MajorE0ELSP_1ELNSO_7ScaleInE0ELSQ_0EEEEEENSA_6LayoutINSB_IJSE_SE_SE_EEENSB_IJNSC_ILi0EEESV_SV_EEEEENSB_IJNSA_10UnderscoreESY_SY_EEEEENS7_6detail27Sm100ImplicitGemmTileTraitsINSA_20SM90_TMA_LOAD_IM2COLENSA_14ComposedLayoutINSA_7SwizzleILi3ELi4ELi3EEENSA_18smem_ptr_flag_bitsILi32EEENST_INSB_IJNSC_ILi8EEENSC_ILi32EEEEEENSB_IJS1A_SE_EEEEEEEvEENS12_INSA_23SM90_TMA_LOAD_MULTICASTENS14_INS15_ILi2ELi5ELi2EEES18_NST_INSB_IJS1A_NSC_ILi4EEEEEENSB_IJSE_S1A_EEEEEEEvEEEENS_8epilogue10collective18CollectiveEpilogueINS1P_23Sm100TmaWarpSpecializedILi3ELi2ELi16ELb1ELb0EEEJSJ_NSB_IJNST_ISH_SE_EENST_IS1A_SE_EEEEESK_NSB_IJNSB_IJlllEEESE_SV_EEESK_S1Y_NS1P_6fusion15FusionCallbacksIS1T_NS1Z_17LinearCombinationISK_fSK_fLNS_15FloatRoundStyleE2EEESJ_S1W_JEEENSA_5SM1004TMEM4LOAD26SM100_TMEM_LOAD_16dp128b8xES13_S1E_NSA_17SM75_U32x4_LDSM_NENSA_21SM90_TMA_STORE_IM2COLES1E_NSA_17SM90_U32x4_STSM_NENSA_39AutoVectorizingCopyWithAssumedAlignmentILi128EEEEEEvvEEEEvNT_6ParamsE,"",@"SHT_CUDA_INFO"
	.sectionflags	@""
	.align	4


	//----- nvinfo : EIATTR_CUDA_API_VERSION
	.align		4
        /*0000*/ 	.byte	0x04, 0x37
        /*0002*/ 	.short	(.L_31 - .L_30)
.L_30:
        /*0004*/ 	.word	0x00000082


	//----- nvinfo : EIATTR_KPARAM_INFO
	.align		4
.L_31:
        /*0008*/ 	.byte	0x04, 0x17
        /*000a*/ 	.short	(.L_33 - .L_32)
.L_32:
        /*000c*/ 	.word	0x00000000
        /*0010*/ 	.short	0x0000
        /*0012*/ 	.short	0x0000
        /*0014*/ 	.byte	0x00, 0xf0, 0x01, 0x20


	//----- nvinfo : EIATTR_AT_ENTRY_FRAGMENTS
	.align		4
.L_33:
        /*0018*/ 	.byte	0x04, 0x4f
        /*001a*/ 	.short	(.L_35 - .L_34)


	//   ....[0]....
.L_34:
        /*001c*/ 	.word	0x00000006


	//----- nvinfo : EIATTR_RESERVED_SMEM_USED
	.align		4
.L_35:
        /*0020*/ 	.byte	0x01, 0x41
	.zero		2


	//----- nvinfo : EIATTR_SPARSE_MMA_MASK
	.align		4
        /*0024*/ 	.byte	0x03, 0x50
        /*0026*/ 	.short	0x0000


	//----- nvinfo : EIATTR_TCGEN05_1CTA_USED
	.align		4
        /*0028*/ 	.byte	0x01, 0x51
	.zero		2


	//----- nvinfo : EIATTR_MAXREG_COUNT
	.align		4
        /*002c*/ 	.byte	0x03, 0x1b
        /*002e*/ 	.short	0x00ff


	//----- nvinfo : EIATTR_NUM_BARRIERS
	.align		4
        /*0030*/ 	.byte	0x02, 0x4c
        /*0032*/ 	.byte	0x07
	.zero		1


	//----- nvinfo : EIATTR_EXTERNS
	.align		4
        /*0034*/ 	.byte	0x04, 0x0f
        /*0036*/ 	.short	(.L_37 - .L_36)


	//   ....[0]....
	.align		4
.L_36:
        /*0038*/ 	.word	index@(__assertfail)


	//----- nvinfo : EIATTR_MERCURY_ISA_VERSION
	.align		4
.L_37:
        /*003c*/ 	.byte	0x03, 0x5f
        /*003e*/ 	.short	0x0101


	//----- nvinfo : EIATTR_INT_WARP_WIDE_INSTR_OFFSETS
	.align		4
        /*0040*/ 	.byte	0x04, 0x31
        /*0042*/ 	.short	(.L_39 - .L_38)


	//   ....[0]....
.L_38:
        /*0044*/ 	.word	0x00005ed0


	//   ....[1]....
        /*0048*/ 	.word	0x00005ef0


	//   ....[2]....
        /*004c*/ 	.word	0x00005f20


	//   ....[3]....
        /*0050*/ 	.word	0x00006bb0


	//   ....[4]....
        /*0054*/ 	.word	0x00006cf0


	//   ....[5]....
        /*0058*/ 	.word	0x00006e20


	//   ....[6]....
        /*005c*/ 	.word	0x00006ee0


	//----- nvinfo : EIATTR_COOP_GROUP_MASK_REGIDS
	.align		4
.L_39:
        /*0060*/ 	.byte	0x04, 0x29
        /*0062*/ 	.short	(.L_41 - .L_40)


	//   ....[0]....
.L_40:
        /*0064*/ 	.word	0xffffffff


	//   ....[1]....
        /*0068*/ 	.word	0xffffffff


	//   ....[2]....
        /*006c*/ 	.word	0xffffffff


	//   ....[3]....
        /*0070*/ 	.word	0xffffffff


	//   ....[4]....
        /*0074*/ 	.word	0xffffffff


	//   ....[5]....
        /*0078*/ 	.word	0xffffffff


	//   ....[6]....
        /*007c*/ 	.word	0xffffffff


	//   ....[7]....
        /*0080*/ 	.word	0xffffffff


	//   ....[8]....
        /*0084*/ 	.word	0xffffffff


	//   ....[9]....
        /*0088*/ 	.word	0xffffffff


	//   ....[10]....
        /*008c*/ 	.word	0xffffffff


	//   ....[11]....
        /*0090*/ 	.word	0xffffffff


	//   ....[12]....
        /*0094*/ 	.word	0xffffffff


	//----- nvinfo : EIATTR_COOP_GROUP_INSTR_OFFSETS
	.align		4
.L_41:
        /*0098*/ 	.byte	0x04, 0x28
        /*009a*/ 	.short	(.L_43 - .L_42)


	//   ....[0]....
.L_42:
        /*009c*/ 	.word	0x00000090


	//   ....[1]....
        /*00a0*/ 	.word	0x00000500


	//   ....[2]....
        /*00a4*/ 	.word	0x000006e0


	//   ....[3]....
        /*00a8*/ 	.word	0x00000860


	//   ....[4]....
        /*00ac*/ 	.word	0x00000960


	//   ....[5]....
        /*00b0*/ 	.word	0x00000ab0


	//   ....[6]....
        /*00b4*/ 	.word	0x00000ca0


	//   ....[7]....
        /*00b8*/ 	.word	0x00004230


	//   ....[8]....
        /*00bc*/ 	.word	0x00004ff0


	//   ....[9]....
        /*00c0*/ 	.word	0x00005200


	//   ....[10]....
        /*00c4*/ 	.word	0x00005230


	//   ....[11]....
        /*00c8*/ 	.word	0x00005db0


	//   ....[12]....
        /*00cc*/ 	.word	0x00005ff0


	//----- nvinfo : EIATTR_VRC_CTA_INIT_COUNT
	.align		4
.L_43:
        /*00d0*/ 	.byte	0x02, 0x4a
        /*00d2*/ 	.byte	0x80
	.zero		1


	//----- nvinfo : EIATTR_SYSCALL_OFFSETS
	.align		4
        /*00d4*/ 	.byte	0x04, 0x46
        /*00d6*/ 	.short	(.L_45 - .L_44)


	//   ....[0]....
.L_44:
        /*00d8*/ 	.word	0x00007c50


	//   ....[1]....
        /*00dc*/ 	.word	0x00007d40


	//   ....[2]....
        /*00e0*/ 	.word	0x00008780


	//   ....[3]....
        /*00e4*/ 	.word	0x00009200


	//----- nvinfo : EIATTR_MBARRIER_INSTR_OFFSETS
	.align		4
.L_45:
        /*00e8*/ 	.byte	0x04, 0x39
        /*00ea*/ 	.short	(.L_47 - .L_46)


	//   ....[0]....
.L_46:
        /*00ec*/ 	.word	0x00000610
        /*00f0*/ 	.word	0x000000ff
        /*00f4*/ 	.word	0x00000000
        /*00f8*/ 	.short	0x0100
        /*00fa*/ 	.byte	0x04
	.zero		1


	//   ....[1]....
        /*00fc*/ 	.word	0x00000620
        /*0100*/ 	.word	0x000000ff
        /*0104*/ 	.word	0x00000030
        /*0108*/ 	.short	0x0100
        /*010a*/ 	.byte	0x04
	.zero		1


	//   ....[2]....
        /*010c*/ 	.word	0x00000630
        /*0110*/ 	.word	0x000000ff
        /*0114*/ 	.word	0x00000008
        /*0118*/ 	.short	0x0100
        /*011a*/ 	.byte	0x04
	.zero		1


	//   ....[3]....
        /*011c*/ 	.word	0x00000640
        /*0120*/ 	.word	0x000000ff
        /*0124*/ 	.word	0x00000038
        /*0128*/ 	.short	0x0100
        /*012a*/ 	.byte	0x04
	.zero		1


	//   ....[4]....
        /*012c*/ 	.word	0x00000650
        /*0130*/ 	.word	0x000000ff
        /*0134*/ 	.word	0x00000010
        /*0138*/ 	.short	0x0100
        /*013a*/ 	.byte	0x04
	.zero		1


	//   ....[5]....
        /*013c*/ 	.word	0x00000660
        /*0140*/ 	.word	0x000000ff
        /*0144*/ 	.word	0x00000040
        /*0148*/ 	.short	0x0100
        /*014a*/ 	.byte	0x04
	.zero		1


	//   ....[6]....
        /*014c*/ 	.word	0x00000670
        /*0150*/ 	.word	0x000000ff
        /*0154*/ 	.word	0x00000018
        /*0158*/ 	.short	0x0100
        /*015a*/ 	.byte	0x04
	.zero		1


	//   ....[7]....
        /*015c*/ 	.word	0x00000680
        /*0160*/ 	.word	0x000000ff
        /*0164*/ 	.word	0x00000048
        /*0168*/ 	.short	0x0100
        /*016a*/ 	.byte	0x04
	.zero		1


	//   ....[8]....
        /*016c*/ 	.word	0x00000690
        /*0170*/ 	.word	0x000000ff
        /*0174*/ 	.word	0x00000020
        /*0178*/ 	.short	0x0100
        /*017a*/ 	.byte	0x04
	.zero		1


	//   ....[9]....
        /*017c*/ 	.word	0x000006a0
        /*0180*/ 	.word	0x000000ff
        /*0184*/ 	.word	0x00000050
        /*0188*/ 	.short	0x0100
        /*018a*/ 	.byte	0x04
	.zero		1


	//   ....[10]....
        /*018c*/ 	.word	0x000006b0
        /*0190*/ 	.word	0x000000ff
        /*0194*/ 	.word	0x00000028
        /*0198*/ 	.short	0x0100
        /*019a*/ 	.byte	0x04
	.zero		1


	//   ....[11]....
        /*019c*/ 	.word	0x000006c0
        /*01a0*/ 	.word	0x000000ff
        /*01a4*/ 	.word	0x00000058
        /*01a8*/ 	.short	0x0100
        /*01aa*/ 	.byte	0x04
	.zero		1


	//   ....[12]....
        /*01ac*/ 	.word	0x000007f0
        /*01b0*/ 	.word	0x000000ff
        /*01b4*/ 	.word	0x00000060
        /*01b8*/ 	.short	0x0100
        /*01ba*/ 	.byte	0x04
	.zero		1


	//   ....[13]....
        /*01bc*/ 	.word	0x00000800
        /*01c0*/ 	.word	0x000000ff
        /*01c4*/ 	.word	0x00000078
        /*01c8*/ 	.short	0x0100
        /*01ca*/ 	.byte	0x04
	.zero		1


	//   ....[14]....
        /*01cc*/ 	.word	0x00000810
        /*01d0*/ 	.word	0x000000ff
        /*01d4*/ 	.word	0x00000068
        /*01d8*/ 	.short	0x0100
        /*01da*/ 	.byte	0x04
	.zero		1


	//   ....[15]....
        /*01dc*/ 	.word	0x00000820
        /*01e0*/ 	.word	0x000000ff
        /*01e4*/ 	.word	0x00000080
        /*01e8*/ 	.short	0x0100
        /*01ea*/ 	.byte	0x04
	.zero		1


	//   ....[16]....
        /*01ec*/ 	.word	0x00000830
        /*01f0*/ 	.word	0x000000ff
        /*01f4*/ 	.word	0x00000070
        /*01f8*/ 	.short	0x0100
        /*01fa*/ 	.byte	0x04
	.zero		1


	//   ....[17]....
        /*01fc*/ 	.word	0x00000840
        /*0200*/ 	.word	0x000000ff
        /*0204*/ 	.word	0x00000088
        /*0208*/ 	.short	0x0100
        /*020a*/ 	.byte	0x04
	.zero		1


	//   ....[18]....
        /*020c*/ 	.word	0x00000930
        /*0210*/ 	.word	0x000000ff
        /*0214*/ 	.word	0x00000090
        /*0218*/ 	.short	0x0100
        /*021a*/ 	.byte	0x06
	.zero		1


	//   ....[19]....
        /*021c*/ 	.word	0x00000940
        /*0220*/ 	.word	0x000000ff
        /*0224*/ 	.word	0x00000098
        /*0228*/ 	.short	0x0100
        /*022a*/ 	.byte	0x06
	.zero		1


	//   ....[20]....
        /*022c*/ 	.word	0x00000a80
        /*0230*/ 	.word	0x000000ff
        /*0234*/ 	.word	0x000000a0
        /*0238*/ 	.short	0x0100
        /*023a*/ 	.byte	0x06
	.zero		1


	//   ....[21]....
        /*023c*/ 	.word	0x00000a90
        /*0240*/ 	.word	0x000000ff
        /*0244*/ 	.word	0x000000a8
        /*0248*/ 	.short	0x0100
        /*024a*/ 	.byte	0x06
	.zero		1


	//   ....[22]....
        /*024c*/ 	.word	0x00000bc0
        /*0250*/ 	.word	0x000000ff
        /*0254*/ 	.word	0x000000b0
        /*0258*/ 	.short	0x0100
        /*025a*/ 	.byte	0x04
	.zero		1


	//   ....[23]....
        /*025c*/ 	.word	0x00000bd0
        /*0260*/ 	.word	0x000000ff
        /*0264*/ 	.word	0x000000c0
        /*0268*/ 	.short	0x0100
        /*026a*/ 	.byte	0x04
	.zero		1


	//   ....[24]....
        /*026c*/ 	.word	0x00000be0
        /*0270*/ 	.word	0x000000ff
        /*0274*/ 	.word	0x000000b8
        /*0278*/ 	.short	0x0100
        /*027a*/ 	.byte	0x04
	.zero		1


	//   ....[25]....
        /*027c*/ 	.word	0x00000bf0
        /*0280*/ 	.word	0x000000ff
        /*0284*/ 	.word	0x000000c8
        /*0288*/ 	.short	0x0100
        /*028a*/ 	.byte	0x04
	.zero		1


	//   ....[26]....
        /*028c*/ 	.word	0x00001750
        /*0290*/ 	.word	0x000000ff
        /*0294*/ 	.word	0x00000030
        /*0298*/ 	.short	0x010a
        /*029a*/ 	.byte	0x04
	.zero		1


	//   ....[27]....
        /*029c*/ 	.word	0x00002100
        /*02a0*/ 	.word	0x000000ff
        /*02a4*/ 	.word	0x00000030
        /*02a8*/ 	.short	0x010a
        /*02aa*/ 	.byte	0x06
	.zero		1


	//   ....[28]....
        /*02ac*/ 	.word	0x00002460
        /*02b0*/ 	.word	0x000000ff
        /*02b4*/ 	.word	0x00000030
        /*02b8*/ 	.short	0x010a
        /*02ba*/ 	.byte	0x16
	.zero		1


	//   ....[29]....
        /*02bc*/ 	.word	0x00002cc0
        /*02c0*/ 	.word	0x000000ff
        /*02c4*/ 	.word	0x00000098
        /*02c8*/ 	.short	0x0101
        /*02ca*/ 	.byte	0x26
	.zero		1


	//   ....[30]....
        /*02cc*/ 	.word	0x00002ce0
        /*02d0*/ 	.word	0x000000ff
        /*02d4*/ 	.word	0x00000030
        /*02d8*/ 	.short	0x010a
        /*02da*/ 	.byte	0x04
	.zero		1


	//   ....[31]....
        /*02dc*/ 	.word	0x00003620
        /*02e0*/ 	.word	0x000000ff
        /*02e4*/ 	.word	0x00000030
        /*02e8*/ 	.short	0x010a
        /*02ea*/ 	.byte	0x06
	.zero		1


	//   ....[32]....
        /*02ec*/ 	.word	0x00003970
        /*02f0*/ 	.word	0x000000ff
        /*02f4*/ 	.word	0x00000030
        /*02f8*/ 	.short	0x010a
        /*02fa*/ 	.byte	0x10
	.zero		1


	//   ....[33]....
        /*02fc*/ 	.word	0x00004240
        /*0300*/ 	.word	0x000000ff
        /*0304*/ 	.word	0x000000a0
        /*0308*/ 	.short	0x010a
        /*030a*/ 	.byte	0x26
	.zero		1


	//   ....[34]....
        /*030c*/ 	.word	0x00004310
        /*0310*/ 	.word	0x000000ff
        /*0314*/ 	.word	0x00000000
        /*0318*/ 	.short	0x0101
        /*031a*/ 	.byte	0x04
	.zero		1


	//   ....[35]....
        /*031c*/ 	.word	0x00004980
        /*0320*/ 	.word	0x000000ff
        /*0324*/ 	.word	0x00000000
        /*0328*/ 	.short	0x010a
        /*032a*/ 	.byte	0x04
	.zero		1


	//   ....[36]....
        /*032c*/ 	.word	0x00004a10
        /*0330*/ 	.word	0x000000ff
        /*0334*/ 	.word	0x00000000
        /*0338*/ 	.short	0x010a
        /*033a*/ 	.byte	0x05
	.zero		1


	//   ....[37]....
        /*033c*/ 	.word	0x00004aa0
        /*0340*/ 	.word	0x000000ff
        /*0344*/ 	.word	0x00000000
        /*0348*/ 	.short	0x010a
        /*034a*/ 	.byte	0x05
	.zero		1


	//   ....[38]....
        /*034c*/ 	.word	0x00004b30
        /*0350*/ 	.word	0x000000ff
        /*0354*/ 	.word	0x00000000
        /*0358*/ 	.short	0x010a
        /*035a*/ 	.byte	0x05
	.zero		1


	//   ....[39]....
        /*035c*/ 	.word	0x00004bc0
        /*0360*/ 	.word	0x000000ff
        /*0364*/ 	.word	0x00000000
        /*0368*/ 	.short	0x010a
        /*036a*/ 	.byte	0x05
	.zero		1


	//   ....[40]....
        /*036c*/ 	.word	0x00004c60
        /*0370*/ 	.word	0x00000000
        /*0374*/ 	.word	0x00000000
        /*0378*/ 	.short	0x010a
        /*037a*/ 	.byte	0xff
	.zero		1


	//   ....[41]....
        /*037c*/ 	.word	0x00004db0
        /*0380*/ 	.word	0x000000ff
        /*0384*/ 	.word	0x000000a8
        /*0388*/ 	.short	0x010a
        /*038a*/ 	.byte	0x04
	.zero		1


	//   ....[42]....
        /*038c*/ 	.word	0x00004e50
        /*0390*/ 	.word	0x000000ff
        /*0394*/ 	.word	0x000000a0
        /*0398*/ 	.short	0x010a
        /*039a*/ 	.byte	0x04
	.zero		1


	//   ....[43]....
        /*039c*/ 	.word	0x00004ef0
        /*03a0*/ 	.word	0x000000ff
        /*03a4*/ 	.word	0x00000000
        /*03a8*/ 	.short	0x0101
        /*03aa*/ 	.byte	0x05
	.zero		1


	//   ....[44]....
        /*03ac*/ 	.word	0x00004f30
        /*03b0*/ 	.word	0x000000ff
        /*03b4*/ 	.word	0x000000a8
        /*03b8*/ 	.short	0x0106
        /*03ba*/ 	.byte	0x04
	.zero		1


	//   ....[45]....
        /*03bc*/ 	.word	0x00004f70
        /*03c0*/ 	.word	0x00000000
        /*03c4*/ 	.word	0x000000a8
        /*03c8*/ 	.short	0x010a
        /*03ca*/ 	.byte	0xff
	.zero		1


	//   ....[46]....
        /*03cc*/ 	.word	0x00005570
        /*03d0*/ 	.word	0x000000ff
        /*03d4*/ 	.word	0x000000a0
        /*03d8*/ 	.short	0x010a
        /*03da*/ 	.byte	0x17
	.zero		1


	//   ....[47]....
        /*03dc*/ 	.word	0x00005620
        /*03e0*/ 	.word	0x000000ff
        /*03e4*/ 	.word	0x00000000
        /*03e8*/ 	.short	0x0101
        /*03ea*/ 	.byte	0x1d
	.zero		1


	//   ....[48]....
        /*03ec*/ 	.word	0x00005630
        /*03f0*/ 	.word	0x000000ff
        /*03f4*/ 	.word	0x000000c0
        /*03f8*/ 	.short	0x010a
        /*03fa*/ 	.byte	0x1c
	.zero		1


	//   ....[49]....
        /*03fc*/ 	.word	0x000056d0
        /*0400*/ 	.word	0x000000ff
        /*0404*/ 	.word	0x00000000
        /*0408*/ 	.short	0x010a
        /*040a*/ 	.byte	0x04
	.zero		1


	//   ....[50]....
        /*040c*/ 	.word	0x00005730
        /*0410*/ 	.word	0x000000ff
        /*0414*/ 	.word	0x00000000
        /*0418*/ 	.short	0x010a
        /*041a*/ 	.byte	0x15
	.zero		1


	//   ....[51]....
        /*041c*/ 	.word	0x00005870
        /*0420*/ 	.word	0x000000ff
        /*0424*/ 	.word	0x00000000
        /*0428*/ 	.short	0x010a
        /*042a*/ 	.byte	0x05
	.zero		1


	//   ....[52]....
        /*042c*/ 	.word	0x00005d00
        /*0430*/ 	.word	0x000000ff
        /*0434*/ 	.word	0x00000000
        /*0438*/ 	.short	0x010a
        /*043a*/ 	.byte	0x04
	.zero		1


	//   ....[53]....
        /*043c*/ 	.word	0x00005d90
        /*0440*/ 	.word	0x000000ff
        /*0444*/ 	.word	0x00000000
        /*0448*/ 	.short	0x010a
        /*044a*/ 	.byte	0x04
	.zero		1


	//   ....[54]....
        /*044c*/ 	.word	0x000062e0
        /*0450*/ 	.word	0x000000ff
        /*0454*/ 	.word	0x000000a0
        /*0458*/ 	.short	0x010a
        /*045a*/ 	.byte	0x18
	.zero		1


	//   ....[55]....
        /*045c*/ 	.word	0x00006380
        /*0460*/ 	.word	0x000000ff
        /*0464*/ 	.word	0x00000000
        /*0468*/ 	.short	0x0101
        /*046a*/ 	.byte	0x2c
	.zero		1


	//   ....[56]....
        /*046c*/ 	.word	0x000068c0
        /*0470*/ 	.word	0x000000ff
        /*0474*/ 	.word	0x00000098
        /*0478*/ 	.short	0x010a
        /*047a*/ 	.byte	0x18
	.zero		1


	//   ....[57]....
        /*047c*/ 	.word	0x00006ab0
        /*0480*/ 	.word	0x000000ff
        /*0484*/ 	.word	0x00000078
        /*0488*/ 	.short	0x010a
        /*048a*/ 	.byte	0x04
	.zero		1


	//   ....[58]....
        /*048c*/ 	.word	0x00006d60
        /*0490*/ 	.word	0x000000ff
        /*0494*/ 	.word	0x00000060
        /*0498*/ 	.short	0x010b
        /*049a*/ 	.byte	0x04
	.zero		1


	//   ....[59]....
        /*049c*/ 	.word	0x00006d70
        /*04a0*/ 	.word	0x000000ff
        /*04a4*/ 	.word	0x00000000
        /*04a8*/ 	.short	0x0101
        /*04aa*/ 	.byte	0x07
	.zero		1


	//   ....[60]....
        /*04ac*/ 	.word	0x00006d80
        /*04b0*/ 	.word	0x000000ff
        /*04b4*/ 	.word	0x00000078
        /*04b8*/ 	.short	0x010a
        /*04ba*/ 	.byte	0x05
	.zero		1


	//   ....[61]....
        /*04bc*/ 	.word	0x00006f70
        /*04c0*/ 	.word	0x000000ff
        /*04c4*/ 	.word	0x00000060
        /*04c8*/ 	.short	0x010b
        /*04ca*/ 	.byte	0x05
	.zero		1


	//   ....[62]....
        /*04cc*/ 	.word	0x00006f80
        /*04d0*/ 	.word	0x000000ff
        /*04d4*/ 	.word	0x00000000
        /*04d8*/ 	.short	0x0101
        /*04da*/ 	.byte	0x04
	.zero		1


	//   ....[63]....
        /*04dc*/ 	.word	0x00006fd0
        /*04e0*/ 	.word	0x000000ff
        /*04e4*/ 	.word	0x00000000
        /*04e8*/ 	.short	0x010a
        /*04ea*/ 	.byte	0x04
	.zero		1


	//   ....[64]....
        /*04ec*/ 	.word	0x00007060
        /*04f0*/ 	.word	0x000000ff
        /*04f4*/ 	.word	0x00000000
        /*04f8*/ 	.short	0x010a
        /*04fa*/ 	.byte	0x05
	.zero		1


	//   ....[65]....
        /*04fc*/ 	.word	0x00007100
        /*0500*/ 	.word	0x00000000
        /*0504*/ 	.word	0x00000000
        /*0508*/ 	.short	0x010a
        /*050a*/ 	.byte	0xff
	.zero		1


	//   ....[66]....
        /*050c*/ 	.word	0x000074d0
        /*0510*/ 	.word	0x000000ff
        /*0514*/ 	.word	0x000000a0
        /*0518*/ 	.short	0x010a
        /*051a*/ 	.byte	0x30
	.zero		1


	//   ....[67]....
        /*051c*/ 	.word	0x000075a0
        /*0520*/ 	.word	0x000000ff
        /*0524*/ 	.word	0x00000000
        /*0528*/ 	.short	0x0101
        /*052a*/ 	.byte	0x04
	.zero		1


	//   ....[68]....
        /*052c*/ 	.word	0x00008230
        /*0530*/ 	.word	0x00000003
        /*0534*/ 	.word	0x00000060
        /*0538*/ 	.short	0x010a
        /*053a*/ 	.byte	0xff
	.zero		1


	//   ....[69]....
        /*053c*/ 	.word	0x000082f0
        /*0540*/ 	.word	0x00000051
        /*0544*/ 	.word	0x000000b0
        /*0548*/ 	.short	0x010a
        /*054a*/ 	.byte	0xff
	.zero		1


	//   ....[70]....
        /*054c*/ 	.word	0x00008430
        /*0550*/ 	.word	0x00000003
        /*0554*/ 	.word	0x00000060
        /*0558*/ 	.short	0x010a
        /*055a*/ 	.byte	0xff
	.zero		1


	//   ....[71]....
        /*055c*/ 	.word	0x00008660
        /*0560*/ 	.word	0x00000051
        /*0564*/ 	.word	0x000000b0
        /*0568*/ 	.short	0x010a
        /*056a*/ 	.byte	0xff
	.zero		1


	//   ....[72]....
        /*056c*/ 	.word	0x00008f20
        /*0570*/ 	.word	0x00000000
        /*0574*/ 	.word	0x00000000
        /*0578*/ 	.short	0x0101
        /*057a*/ 	.byte	0xff
	.zero		1


	//   ....[73]....
        /*057c*/ 	.word	0x00008f30
        /*0580*/ 	.word	0x00000003
        /*0584*/ 	.word	0x00000060
        /*0588*/ 	.short	0x010a
        /*058a*/ 	.byte	0xff
	.zero		1


	//   ....[74]....
        /*058c*/ 	.word	0x00009000
        /*0590*/ 	.word	0x00000003
        /*0594*/ 	.word	0x00000060
        /*0598*/ 	.short	0x010a
        /*059a*/ 	.byte	0xff
	.zero		1


	//   ....[75]....
        /*059c*/ 	.word	0x00009630
        /*05a0*/ 	.word	0x000000ff
        /*05a4*/ 	.word	0x00000000
        /*05a8*/ 	.short	0x0101
        /*05aa*/ 	.byte	0x04
	.zero		1


	//   ....[76]....
        /*05ac*/ 	.word	0x00009a10
        /*05b0*/ 	.word	0x00000002
        /*05b4*/ 	.word	0x00000000
        /*05b8*/ 	.short	0x0101
        /*05ba*/ 	.byte	0xff
	.zero		1


	//   ....[77]....
        /*05bc*/ 	.word	0x00009c90
        /*05c0*/ 	.word	0x000000ff
        /*05c4*/ 	.word	0x00000000
        /*05c8*/ 	.short	0x0101
        /*05ca*/ 	.byte	0x04
	.zero		1


	//   ....[78]....
        /*05cc*/ 	.word	0x00009ce0
        /*05d0*/ 	.word	0x00000013
        /*05d4*/ 	.word	0x00000030
        /*05d8*/ 	.short	0x010a
        /*05da*/ 	.byte	0xff
	.zero		1


	//   ....[79]....
        /*05dc*/ 	.word	0x00009d60
        /*05e0*/ 	.word	0x00000013
        /*05e4*/ 	.word	0x00000030
        /*05e8*/ 	.short	0x010a
        /*05ea*/ 	.byte	0xff
	.zero		1


	//   ....[80]....
        /*05ec*/ 	.word	0x00009dc0
        /*05f0*/ 	.word	0x00000000
        /*05f4*/ 	.word	0x000000a0
        /*05f8*/ 	.short	0x010a
        /*05fa*/ 	.byte	0xff
	.zero		1


	//   ....[81]....
        /*05fc*/ 	.word	0x00009e20
        /*0600*/ 	.word	0x00000000
        /*0604*/ 	.word	0x00000000
        /*0608*/ 	.short	0x010a
        /*060a*/ 	.byte	0xff
	.zero		1


	//   ....[82]....
        /*060c*/ 	.word	0x00009e80
        /*0610*/ 	.word	0x00000000
        /*0614*/ 	.word	0x00000000
        /*0618*/ 	.short	0x010a
        /*061a*/ 	.byte	0xff
	.zero		1


	//   ....[83]....
        /*061c*/ 	.word	0x00009ee0
        /*0620*/ 	.word	0x00000000
        /*0624*/ 	.word	0x00000000
        /*0628*/ 	.short	0x010a
        /*062a*/ 	.byte	0xff
	.zero		1


	//   ....[84]....
        /*062c*/ 	.word	0x00009f40
        /*0630*/ 	.word	0x00000000
        /*0634*/ 	.word	0x00000000
        /*0638*/ 	.short	0x010a
        /*063a*/ 	.byte	0xff
	.zero		1


	//   ....[85]....
        /*063c*/ 	.word	0x00009fa0
        /*0640*/ 	.word	0x00000000
        /*0644*/ 	.word	0x00000000
        /*0648*/ 	.short	0x010a
        /*064a*/ 	.byte	0xff
	.zero		1


	//   ....[86]....
        /*064c*/ 	.word	0x0000a000
        /*0650*/ 	.word	0x00000004
        /*0654*/ 	.word	0x000000a8
        /*0658*/ 	.short	0x010a
        /*065a*/ 	.byte	0xff
	.zero		1


	//   ....[87]....
        /*065c*/ 	.word	0x0000a060
        /*0660*/ 	.word	0x00000004
        /*0664*/ 	.word	0x000000a0
        /*0668*/ 	.short	0x010a
        /*066a*/ 	.byte	0xff
	.zero		1


	//   ....[88]....
        /*066c*/ 	.word	0x0000a0c0
        /*0670*/ 	.word	0x00000002
        /*0674*/ 	.word	0x000000a0
        /*0678*/ 	.short	0x010a
        /*067a*/ 	.byte	0xff
	.zero		1


	//   ....[89]....
        /*067c*/ 	.word	0x0000a120
        /*0680*/ 	.word	0x00000005
        /*0684*/ 	.word	0x000000c0
        /*0688*/ 	.short	0x010a
        /*068a*/ 	.byte	0xff
	.zero		1


	//   ....[90]....
        /*068c*/ 	.word	0x0000a180
        /*0690*/ 	.word	0x00000002
        /*0694*/ 	.word	0x00000000
        /*0698*/ 	.short	0x010a
        /*069a*/ 	.byte	0xff
	.zero		1


	//   ....[91]....
        /*069c*/ 	.word	0x0000a1e0
        /*06a0*/ 	.word	0x00000002
        /*06a4*/ 	.word	0x00000000
        /*06a8*/ 	.short	0x010a
        /*06aa*/ 	.byte	0xff
	.zero		1


	//   ....[92]....
        /*06ac*/ 	.word	0x0000a240
        /*06b0*/ 	.word	0x00000002
        /*06b4*/ 	.word	0x00000000
        /*06b8*/ 	.short	0x010a
        /*06ba*/ 	.byte	0xff
	.zero		1


	//   ....[93]....
        /*06bc*/ 	.word	0x0000a2a0
        /*06c0*/ 	.word	0x00000000
        /*06c4*/ 	.word	0x000000a0
        /*06c8*/ 	.short	0x010a
        /*06ca*/ 	.byte	0xff
	.zero		1


	//   ....[94]....
        /*06cc*/ 	.word	0x0000a300
        /*06d0*/ 	.word	0x00000000
        /*06d4*/ 	.word	0x00000098
        /*06d8*/ 	.short	0x010a
        /*06da*/ 	.byte	0xff
	.zero		1


	//   ....[95]....
        /*06dc*/ 	.word	0x0000a360
        /*06e0*/ 	.word	0x00000000
        /*06e4*/ 	.word	0x00000078
        /*06e8*/ 	.short	0x010a
        /*06ea*/ 	.byte	0xff
	.zero		1


	//   ....[96]....
        /*06ec*/ 	.word	0x0000a3c0
        /*06f0*/ 	.word	0x00000005
        /*06f4*/ 	.word	0x00000078
        /*06f8*/ 	.short	0x010a
        /*06fa*/ 	.byte	0xff
	.zero		1


	//   ....[97]....
        /*06fc*/ 	.word	0x0000a420
        /*0700*/ 	.word	0x00000000
        /*0704*/ 	.word	0x00000000
        /*0708*/ 	.short	0x010a
        /*070a*/ 	.byte	0xff
	.zero		1


	//   ....[98]....
        /*070c*/ 	.word	0x0000a480
        /*0710*/ 	.word	0x00000000
        /*0714*/ 	.word	0x00000000
        /*0718*/ 	.short	0x010a
        /*071a*/ 	.byte	0xff
	.zero		1


	//   ....[99]....
        /*071c*/ 	.word	0x0000a4e0
        /*0720*/ 	.word	0x00000000
        /*0724*/ 	.word	0x000000a0
        /*0728*/ 	.short	0x010a
        /*072a*/ 	.byte	0xff
	.zero		1


	//   ....[100]....
        /*072c*/ 	.word	0x0000a530
        /*0730*/ 	.word	0x00000003
        /*0734*/ 	.word	0x00000060
        /*0738*/ 	.short	0x010a
        /*073a*/ 	.byte	0xff
	.zero		1


	//   ....[101]....
        /*073c*/ 	.word	0x0000a580
        /*0740*/ 	.word	0x00000051
        /*0744*/ 	.word	0x000000b0
        /*0748*/ 	.short	0x010a
        /*074a*/ 	.byte	0xff
	.zero		1


	//   ....[102]....
        /*074c*/ 	.word	0x0000a5d0
        /*0750*/ 	.word	0x00000003
        /*0754*/ 	.word	0x00000060
        /*0758*/ 	.short	0x010a
        /*075a*/ 	.byte	0xff
	.zero		1


	//----- nvinfo : EIATTR_NUM_MBARRIERS
	.align		4
.L_47:
        /*075c*/ 	.byte	0x03, 0x38
        /*075e*/ 	.short	0x001a


	//----- nvinfo : EIATTR_EXIT_INSTR_OFFSETS
	.align		4
        /*0760*/ 	.byte	0x04, 0x1c
        /*0762*/ 	.short	(.L_49 - .L_48)


	//   ....[0]....
.L_48:
        /*0764*/ 	.word	0x00004c90


	//   ....[1]....
        /*0768*/ 	.word	0x00004f40


	//   ....[2]....
        /*076c*/ 	.word	0x00004fa0


	//   ....[3]....
        /*0770*/ 	.word	0x00006000


	//   ....[4]....
        /*0774*/ 	.word	0x00007130


	//   ....[5]....
        /*0778*/ 	.word	0x00007170


	//   ....[6]....
        /*077c*/ 	.word	0x00009b70


	//   ....[7]....
        /*0780*/ 	.word	0x00009bf0


	//   ....[8]....
        /*0784*/ 	.word	0x00009c20


	//   ....[9]....
        /*0788*/ 	.word	0x00009ca0


	//----- nvinfo : EIATTR_MAX_THREADS
	.align		4
.L_49:
        /*078c*/ 	.byte	0x04, 0x05
        /*078e*/ 	.short	(.L_51 - .L_50)
.L_50:
        /*0790*/ 	.word	0x00000100
        /*0794*/ 	.word	0x00000001
        /*0798*/ 	.word	0x00000001


	//----- nvinfo : EIATTR_CRS_STACK_SIZE
	.align		4
.L_51:
        /*079c*/ 	.byte	0x04, 0x1e
        /*079e*/ 	.short	(.L_53 - .L_52)
.L_52:
        /*07a0*/ 	.word	0x00000000


	//----- nvinfo : EIATTR_CBANK_PARAM_SIZE
	.align		4
.L_53:
        /*07a4*/ 	.byte	0x03, 0x19
        /*07a6*/ 	.short	0x0800


	//----- nvinfo : EIATTR_PARAM_CBANK
	.align		4
        /*07a8*/ 	.byte	0x04, 0x0a
        /*07aa*/ 	.short	(.L_55 - .L_54)
	.align		4
.L_54:
        /*07ac*/ 	.word	index@(.nv.constant0._ZN7cutlass13device_kernelINS_4conv6kernel13ConvUniversalINS1_16ConvProblemShapeILNS1_8OperatorE1ELi2EEENS1_10collective14CollectiveConvINS1_47MainloopSm100TmaUmmaWarpSpecializedImplicitGemmILS5_1ELi6ELi2ELi1ELi2EN4cute5tupleIJNSA_1CILi2EEENSC_ILi1EEESE_EEEEENSB_IJNSC_ILi64EEESH_NSB_IJSH_EEEEEENS_10tfloat32_tESK_NSA_8TiledMMAINSA_8MMA_AtomIJNSA_17SM100_MMA_TF32_SSISK_SK_fLi64ELi64ELNSA_4UMMA5MajorE0ELSP_1ELNSO_7ScaleInE0ELSQ_0EEEEEENSA_6LayoutINSB_IJSE_SE_SE_EEENSB_IJNSC_ILi0EEESV_SV_EEEEENSB_IJNSA_10UnderscoreESY_SY_EEEEENS7_6detail27Sm100ImplicitGemmTileTraitsINSA_20SM90_TMA_LOAD_IM2COLENSA_14ComposedLayoutINSA_7SwizzleILi3ELi4ELi3EEENSA_18smem_ptr_flag_bitsILi32EEENST_INSB_IJNSC_ILi8EEENSC_ILi32EEEEEENSB_IJS1A_SE_EEEEEEEvEENS12_INSA_23SM90_TMA_LOAD_MULTICASTENS14_INS15_ILi2ELi5ELi2EEES18_NST_INSB_IJS1A_NSC_ILi4EEEEEENSB_IJSE_S1A_EEEEEEEvEEEENS_8epilogue10collective18CollectiveEpilogueINS1P_23Sm100TmaWarpSpecializedILi3ELi2ELi16ELb1ELb0EEEJSJ_NSB_IJNST_ISH_SE_EENST_IS1A_SE_EEEEESK_NSB_IJNSB_IJlllEEESE_SV_EEESK_S1Y_NS1P_6fusion15FusionCallbacksIS1T_NS1Z_17LinearCombinationISK_fSK_fLNS_15FloatRoundStyleE2EEESJ_S1W_JEEENSA_5SM1004TMEM4LOAD26SM100_TMEM_LOAD_16dp128b8xES13_S1E_NSA_17SM75_U32x4_LDSM_NENSA_21SM90_TMA_STORE_IM2COLES1E_NSA_17SM90_U32x4_STSM_NENSA_39AutoVectorizingCopyWithAssumedAlignmentILi128EEEEEEvvEEEEvNT_6ParamsE)
        /*07b0*/ 	.short	0x0380
        /*07b2*/ 	.short	0x0800


	//----- nvinfo : EIATTR_SW_WAR
	.align		4
.L_55:
        /*07b4*/ 	.byte	0x04, 0x36
        /*07b6*/ 	.short	(.L_57 - .L_56)
.L_56:
        /*07b8*/ 	.word	0x00000008
.L_57:


//--------------------- .nv.callgraph             --------------------------
	.section	.nv.callgraph,"",@"SHT_CUDA_CALLGRAPH"
	.align	4
	.sectionentsize	8
	.align		4
        /*0000*/ 	.word	0x00000000
	.align		4
        /*0004*/ 	.word	0xffffffff
	.align		4
        /*0008*/ 	.word	index@(_ZN7cutlass13device_kernelINS_4conv6kernel13ConvUniversalINS1_16ConvProblemShapeILNS1_8OperatorE1ELi2EEENS1_10collective14CollectiveConvINS1_47MainloopSm100TmaUmmaWarpSpecializedImplicitGemmILS5_1ELi6ELi2ELi1ELi2EN4cute5tupleIJNSA_1CILi2EEENSC_ILi1EEESE_EEEEENSB_IJNSC_ILi64EEESH_NSB_IJSH_EEEEEENS_10tfloat32_tESK_NSA_8TiledMMAINSA_8MMA_AtomIJNSA_17SM100_MMA_TF32_SSISK_SK_fLi64ELi64ELNSA_4UMMA5MajorE0ELSP_1ELNSO_7ScaleInE0ELSQ_0EEEEEENSA_6LayoutINSB_IJSE_SE_SE_EEENSB_IJNSC_ILi0EEESV_SV_EEEEENSB_IJNSA_10UnderscoreESY_SY_EEEEENS7_6detail27Sm100ImplicitGemmTileTraitsINSA_20SM90_TMA_LOAD_IM2COLENSA_14ComposedLayoutINSA_7SwizzleILi3ELi4ELi3EEENSA_18smem_ptr_flag_bitsILi32EEENST_INSB_IJNSC_ILi8EEENSC_ILi32EEEEEENSB_IJS1A_SE_EEEEEEEvEENS12_INSA_23SM90_TMA_LOAD_MULTICASTENS14_INS15_ILi2ELi5ELi2EEES18_NST_INSB_IJS1A_NSC_ILi4EEEEEENSB_IJSE_S1A_EEEEEEEvEEEENS_8epilogue10collective18CollectiveEpilogueINS1P_23Sm100TmaWarpSpecializedILi3ELi2ELi16ELb1ELb0EEEJSJ_NSB_IJNST_ISH_SE_EENST_IS1A_SE_EEEEESK_NSB_IJNSB_IJlllEEESE_SV_EEESK_S1Y_NS1P_6fusion15FusionCallbacksIS1T_NS1Z_17LinearCombinationISK_fSK_fLNS_15FloatRoundStyleE2EEESJ_S1W_JEEENSA_5SM1004TMEM4LOAD26SM100_TMEM_LOAD_16dp128b8xES13_S1E_NSA_17SM75_U32x4_LDSM_NENSA_21SM90_TMA_STORE_IM2COLES1E_NSA_17SM90_U32x4_STSM_NENSA_39AutoVectorizingCopyWithAssumedAlignmentILi128EEEEEEvvEEEEvNT_6ParamsE)
	.align		4
        /*000c*/ 	.word	index@(__assertfail)
	.align		4
        /*0010*/ 	.word	0x00000000
	.align		4
        /*0014*/ 	.word	0xfffffffe
	.align		4
        /*0018*/ 	.word	0x00000000
	.align		4
        /*001c*/ 	.word	0xfffffffd
	.align		4
        /*0020*/ 	.word	0x00000000
	.align		4
        /*0024*/ 	.word	0xfffffffc


//--------------------- .nv.constant4             --------------------------
	.section	.nv.constant4,"a",@progbits
	.align	8
	.align		8
.nv.constant4:
        /*0000*/ 	.dword	__assertfail
	.align		8
        /*0008*/ 	.dword	__unnamed_1
	.align		8
        /*0010*/ 	.dword	__unnamed_2
	.align		8
        /*0018*/ 	.dword	_ZN39_INTERNAL_201fc525_4_k_cu_1f39d07b_32404cuda3std3__45__cpo5beginE
	.align		8
        /*0020*/ 	.dword	_ZN39_INTERNAL_201fc525_4_k_cu_1f39d07b_32404cuda3std3__45__cpo3endE
	.align		8
        /*0028*/ 	.dword	_ZN39_INTERNAL_201fc525_4_k_cu_1f39d07b_32404cuda3std3__45__cpo6cbeginE
	.align		8
        /*0030*/ 	.dword	_ZN39_INTERNAL_201fc525_4_k_cu_1f39d07b_32404cuda3std3__45__cpo4cendE
	.align		8
        /*0038*/ 	.dword	_ZN39_INTERNAL_201fc525_4_k_cu_1f39d07b_32404cuda3std3__441_GLOBAL__N__201fc525_4_k_cu_1f39d07b_32406ignoreE
	.align		8
        /*0040*/ 	.dword	_ZN39_INTERNAL_201fc525_4_k_cu_1f39d07b_32404cuda3std3__419piecewise_constructE
	.align		8
        /*0048*/ 	.dword	_ZN39_INTERNAL_201fc525_4_k_cu_1f39d07b_32404cuda3std3__48in_placeE
	.align		8
        /*0050*/ 	.dword	_ZN39_INTERNAL_201fc525_4_k_cu_1f39d07b_32404cuda3std6ranges3__45__cpo4swapE
	.align		8
        /*0058*/ 	.dword	_ZN39_INTERNAL_201fc525_4_k_cu_1f39d07b_32404cuda3std6ranges3__45__cpo9iter_moveE
	.align		8
        /*0060*/ 	.dword	_ZN39_INTERNAL_201fc525_4_k_cu_1f39d07b_32404cute7productE
	.align		8
        /*0068*/ 	.dword	_ZN39_INTERNAL_201fc525_4_k_cu_1f39d07b_32404cute1_E
	.align		8
        /*0070*/ 	.dword	$str$27
	.align		8
        /*0078*/ 	.dword	$str$28
	.align		8
        /*0080*/ 	.dword	$str$29
	.align		8
        /*0088*/ 	.dword	$str$30


//--------------------- .text._ZN7cutlass13device_kernelINS_4conv6kernel13ConvUniversalINS1_16ConvProblemShapeILNS1_8OperatorE1ELi2EEENS1_10collective14CollectiveConvINS1_47MainloopSm100TmaUmmaWarpSpecializedImplicitGemmILS5_1ELi6ELi2ELi1ELi2EN4cute5tupleIJNSA_1CILi2EEENSC_ILi1EEESE_EEEEENSB_IJNSC_ILi64EEESH_NSB_IJSH_EEEEEENS_10tfloat32_tESK_NSA_8TiledMMAINSA_8MMA_AtomIJNSA_17SM100_MMA_TF32_SSISK_SK_fLi64ELi64ELNSA_4UMMA5MajorE0ELSP_1ELNSO_7ScaleInE0ELSQ_0EEEEEENSA_6LayoutINSB_IJSE_SE_SE_EEENSB_IJNSC_ILi0EEESV_SV_EEEEENSB_IJNSA_10UnderscoreESY_SY_EEEEENS7_6detail27Sm100ImplicitGemmTileTraitsINSA_20SM90_TMA_LOAD_IM2COLENSA_14ComposedLayoutINSA_7SwizzleILi3ELi4ELi3EEENSA_18smem_ptr_flag_bitsILi32EEENST_INSB_IJNSC_ILi8EEENSC_ILi32EEEEEENSB_IJS1A_SE_EEEEEEEvEENS12_INSA_23SM90_TMA_LOAD_MULTICASTENS14_INS15_ILi2ELi5ELi2EEES18_NST_INSB_IJS1A_NSC_ILi4EEEEEENSB_IJSE_S1A_EEEEEEEvEEEENS_8epilogue10collective18CollectiveEpilogueINS1P_23Sm100TmaWarpSpecializedILi3ELi2ELi16ELb1ELb0EEEJSJ_NSB_IJNST_ISH_SE_EENST_IS1A_SE_EEEEESK_NSB_IJNSB_IJlllEEESE_SV_EEESK_S1Y_NS1P_6fusion15FusionCallbacksIS1T_NS1Z_17LinearCombinationISK_fSK_fLNS_15FloatRoundStyleE2EEESJ_S1W_JEEENSA_5SM1004TMEM4LOAD26SM100_TMEM_LOAD_16dp128b8xES13_S1E_NSA_17SM75_U32x4_LDSM_NENSA_21SM90_TMA_STORE_IM2COLES1E_NSA_17SM90_U32x4_STSM_NENSA_39AutoVectorizingCopyWithAssumedAlignmentILi128EEEEEEvvEEEEvNT_6ParamsE --------------------------
	.section	.text._ZN7cutlass13device_kernelINS_4conv6kernel13ConvUniversalINS1_16ConvProblemShapeILNS1_8OperatorE1ELi2EEENS1_10collective14CollectiveConvINS1_47MainloopSm100TmaUmmaWarpSpecializedImplicitGemmILS5_1ELi6ELi2ELi1ELi2EN4cute5tupleIJNSA_1CILi2EEENSC_ILi1EEESE_EEEEENSB_IJNSC_ILi64EEESH_NSB_IJSH_EEEEEENS_10tfloat32_tESK_NSA_8TiledMMAINSA_8MMA_AtomIJNSA_17SM100_MMA_TF32_SSISK_SK_fLi64ELi64ELNSA_4UMMA5MajorE0ELSP_1ELNSO_7ScaleInE0ELSQ_0EEEEEENSA_6LayoutINSB_IJSE_SE_SE_EEENSB_IJNSC_ILi0EEESV_SV_EEEEENSB_IJNSA_10UnderscoreESY_SY_EEEEENS7_6detail27Sm100ImplicitGemmTileTraitsINSA_20SM90_TMA_LOAD_IM2COLENSA_14ComposedLayoutINSA_7SwizzleILi3ELi4ELi3EEENSA_18smem_ptr_flag_bitsILi32EEENST_INSB_IJNSC_ILi8EEENSC_ILi32EEEEEENSB_IJS1A_SE_EEEEEEEvEENS12_INSA_23SM90_TMA_LOAD_MULTICASTENS14_INS15_ILi2ELi5ELi2EEES18_NST_INSB_IJS1A_NSC_ILi4EEEEEENSB_IJSE_S1A_EEEEEEEvEEEENS_8epilogue10collective18CollectiveEpilogueINS1P_23Sm100TmaWarpSpecializedILi3ELi2ELi16ELb1ELb0EEEJSJ_NSB_IJNST_ISH_SE_EENST_IS1A_SE_EEEEESK_NSB_IJNSB_IJlllEEESE_SV_EEESK_S1Y_NS1P_6fusion15FusionCallbacksIS1T_NS1Z_17LinearCombinationISK_fSK_fLNS_15FloatRoundStyleE2EEESJ_S1W_JEEENSA_5SM1004TMEM4LOAD26SM100_TMEM_LOAD_16dp128b8xES13_S1E_NSA_17SM75_U32x4_LDSM_NENSA_21SM90_TMA_STORE_IM2COLES1E_NSA_17SM90_U32x4_STSM_NENSA_39AutoVectorizingCopyWithAssumedAlignmentILi128EEEEEEvvEEEEvNT_6ParamsE,"ax",@progbits
	.align	128
.text._ZN7cutlass13device_kernelINS_4conv6kernel13ConvUniversalINS1_16ConvProblemShapeILNS1_8OperatorE1ELi2EEENS1_10collective14CollectiveConvINS1_47MainloopSm100TmaUmmaWarpSpecializedImplicitGemmILS5_1ELi6ELi2ELi1ELi2EN4cute5tupleIJNSA_1CILi2EEENSC_ILi1EEESE_EEEEENSB_IJNSC_ILi64EEESH_NSB_IJSH_EEEEEENS_10tfloat32_tESK_NSA_8TiledMMAINSA_8MMA_AtomIJNSA_17SM100_MMA_TF32_SSISK_SK_fLi64ELi64ELNSA_4UMMA5MajorE0ELSP_1ELNSO_7ScaleInE0ELSQ_0EEEEEENSA_6LayoutINSB_IJSE_SE_SE_EEENSB_IJNSC_ILi0EEESV_SV_EEEEENSB_IJNSA_10UnderscoreESY_SY_EEEEENS7_6detail27Sm100ImplicitGemmTileTraitsINSA_20SM90_TMA_LOAD_IM2COLENSA_14ComposedLayoutINSA_7SwizzleILi3ELi4ELi3EEENSA_18smem_ptr_flag_bitsILi32EEENST_INSB_IJNSC_ILi8EEENSC_ILi32EEEEEENSB_IJS1A_SE_EEEEEEEvEENS12_INSA_23SM90_TMA_LOAD_MULTICASTENS14_INS15_ILi2ELi5ELi2EEES18_NST_INSB_IJS1A_NSC_ILi4EEEEEENSB_IJSE_S1A_EEEEEEEvEEEENS_8epilogue10collective18CollectiveEpilogueINS1P_23Sm100TmaWarpSpecializedILi3ELi2ELi16ELb1ELb0EEEJSJ_NSB_IJNST_ISH_SE_EENST_IS1A_SE_EEEEESK_NSB_IJNSB_IJlllEEESE_SV_EEESK_S1Y_NS1P_6fusion15FusionCallbacksIS1T_NS1Z_17LinearCombinationISK_fSK_fLNS_15FloatRoundStyleE2EEESJ_S1W_JEEENSA_5SM1004TMEM4LOAD26SM100_TMEM_LOAD_16dp128b8xES13_S1E_NSA_17SM75_U32x4_LDSM_NENSA_21SM90_TMA_STORE_IM2COLES1E_NSA_17SM90_U32x4_STSM_NENSA_39AutoVectorizingCopyWithAssumedAlignmentILi128EEEEEEvvEEEEvNT_6ParamsE:
        .type           _ZN7cutlass13device_kernelINS_4conv6kernel13ConvUniversalINS1_16ConvProblemShapeILNS1_8OperatorE1ELi2EEENS1_10collective14CollectiveConvINS1_47MainloopSm100TmaUmmaWarpSpecializedImplicitGemmILS5_1ELi6ELi2ELi1ELi2EN4cute5tupleIJNSA_1CILi2EEENSC_ILi1EEESE_EEEEENSB_IJNSC_ILi64EEESH_NSB_IJSH_EEEEEENS_10tfloat32_tESK_NSA_8TiledMMAINSA_8MMA_AtomIJNSA_17SM100_MMA_TF32_SSISK_SK_fLi64ELi64ELNSA_4UMMA5MajorE0ELSP_1ELNSO_7ScaleInE0ELSQ_0EEEEEENSA_6LayoutINSB_IJSE_SE_SE_EEENSB_IJNSC_ILi0EEESV_SV_EEEEENSB_IJNSA_10UnderscoreESY_SY_EEEEENS7_6detail27Sm100ImplicitGemmTileTraitsINSA_20SM90_TMA_LOAD_IM2COLENSA_14ComposedLayoutINSA_7SwizzleILi3ELi4ELi3EEENSA_18smem_ptr_flag_bitsILi32EEENST_INSB_IJNSC_ILi8EEENSC_ILi32EEEEEENSB_IJS1A_SE_EEEEEEEvEENS12_INSA_23SM90_TMA_LOAD_MULTICASTENS14_INS15_ILi2ELi5ELi2EEES18_NST_INSB_IJS1A_NSC_ILi4EEEEEENSB_IJSE_S1A_EEEEEEEvEEEENS_8epilogue10collective18CollectiveEpilogueINS1P_23Sm100TmaWarpSpecializedILi3ELi2ELi16ELb1ELb0EEEJSJ_NSB_IJNST_ISH_SE_EENST_IS1A_SE_EEEEESK_NSB_IJNSB_IJlllEEESE_SV_EEESK_S1Y_NS1P_6fusion15FusionCallbacksIS1T_NS1Z_17LinearCombinationISK_fSK_fLNS_15FloatRoundStyleE2EEESJ_S1W_JEEENSA_5SM1004TMEM4LOAD26SM100_TMEM_LOAD_16dp128b8xES13_S1E_NSA_17SM75_U32x4_LDSM_NENSA_21SM90_TMA_STORE_IM2COLES1E_NSA_17SM90_U32x4_STSM_NENSA_39AutoVectorizingCopyWithAssumedAlignmentILi128EEEEEEvvEEEEvNT_6ParamsE,@function
        .size           _ZN7cutlass13device_kernelINS_4conv6kernel13ConvUniversalINS1_16ConvProblemShapeILNS1_8OperatorE1ELi2EEENS1_10collective14CollectiveConvINS1_47MainloopSm100TmaUmmaWarpSpecializedImplicitGemmILS5_1ELi6ELi2ELi1ELi2EN4cute5tupleIJNSA_1CILi2EEENSC_ILi1EEESE_EEEEENSB_IJNSC_ILi64EEESH_NSB_IJSH_EEEEEENS_10tfloat32_tESK_NSA_8TiledMMAINSA_8MMA_AtomIJNSA_17SM100_MMA_TF32_SSISK_SK_fLi64ELi64ELNSA_4UMMA5MajorE0ELSP_1ELNSO_7ScaleInE0ELSQ_0EEEEEENSA_6LayoutINSB_IJSE_SE_SE_EEENSB_IJNSC_ILi0EEESV_SV_EEEEENSB_IJNSA_10UnderscoreESY_SY_EEEEENS7_6detail27Sm100ImplicitGemmTileTraitsINSA_20SM90_TMA_LOAD_IM2COLENSA_14ComposedLayoutINSA_7SwizzleILi3ELi4ELi3EEENSA_18smem_ptr_flag_bitsILi32EEENST_INSB_IJNSC_ILi8EEENSC_ILi32EEEEEENSB_IJS1A_SE_EEEEEEEvEENS12_INSA_23SM90_TMA_LOAD_MULTICASTENS14_INS15_ILi2ELi5ELi2EEES18_NST_INSB_IJS1A_NSC_ILi4EEEEEENSB_IJSE_S1A_EEEEEEEvEEEENS_8epilogue10collective18CollectiveEpilogueINS1P_23Sm100TmaWarpSpecializedILi3ELi2ELi16ELb1ELb0EEEJSJ_NSB_IJNST_ISH_SE_EENST_IS1A_SE_EEEEESK_NSB_IJNSB_IJlllEEESE_SV_EEESK_S1Y_NS1P_6fusion15FusionCallbacksIS1T_NS1Z_17LinearCombinationISK_fSK_fLNS_15FloatRoundStyleE2EEESJ_S1W_JEEENSA_5SM1004TMEM4LOAD26SM100_TMEM_LOAD_16dp128b8xES13_S1E_NSA_17SM75_U32x4_LDSM_NENSA_21SM90_TMA_STORE_IM2COLES1E_NSA_17SM90_U32x4_STSM_NENSA_39AutoVectorizingCopyWithAssumedAlignmentILi128EEEEEEvvEEEEvNT_6ParamsE,(.L_x_157 - _ZN7cutlass13device_kernelINS_4conv6kernel13ConvUniversalINS1_16ConvProblemShapeILNS1_8OperatorE1ELi2EEENS1_10collective14CollectiveConvINS1_47MainloopSm100TmaUmmaWarpSpecializedImplicitGemmILS5_1ELi6ELi2ELi1ELi2EN4cute5tupleIJNSA_1CILi2EEENSC_ILi1EEESE_EEEEENSB_IJNSC_ILi64EEESH_NSB_IJSH_EEEEEENS_10tfloat32_tESK_NSA_8TiledMMAINSA_8MMA_AtomIJNSA_17SM100_MMA_TF32_SSISK_SK_fLi64ELi64ELNSA_4UMMA5MajorE0ELSP_1ELNSO_7ScaleInE0ELSQ_0EEEEEENSA_6LayoutINSB_IJSE_SE_SE_EEENSB_IJNSC_ILi0EEESV_SV_EEEEENSB_IJNSA_10UnderscoreESY_SY_EEEEENS7_6detail27Sm100ImplicitGemmTileTraitsINSA_20SM90_TMA_LOAD_IM2COLENSA_14ComposedLayoutINSA_7SwizzleILi3ELi4ELi3EEENSA_18smem_ptr_flag_bitsILi32EEENST_INSB_IJNSC_ILi8EEENSC_ILi32EEEEEENSB_IJS1A_SE_EEEEEEEvEENS12_INSA_23SM90_TMA_LOAD_MULTICASTENS14_INS15_ILi2ELi5ELi2EEES18_NST_INSB_IJS1A_NSC_ILi4EEEEEENSB_IJSE_S1A_EEEEEEEvEEEENS_8epilogue10collective18CollectiveEpilogueINS1P_23Sm100TmaWarpSpecializedILi3ELi2ELi16ELb1ELb0EEEJSJ_NSB_IJNST_ISH_SE_EENST_IS1A_SE_EEEEESK_NSB_IJNSB_IJlllEEESE_SV_EEESK_S1Y_NS1P_6fusion15FusionCallbacksIS1T_NS1Z_17LinearCombinationISK_fSK_fLNS_15FloatRoundStyleE2EEESJ_S1W_JEEENSA_5SM1004TMEM4LOAD26SM100_TMEM_LOAD_16dp128b8xES13_S1E_NSA_17SM75_U32x4_LDSM_NENSA_21SM90_TMA_STORE_IM2COLES1E_NSA_17SM90_U32x4_STSM_NENSA_39AutoVectorizingCopyWithAssumedAlignmentILi128EEEEEEvvEEEEvNT_6ParamsE)
        .other          _ZN7cutlass13device_kernelINS_4conv6kernel13ConvUniversalINS1_16ConvProblemShapeILNS1_8OperatorE1ELi2EEENS1_10collective14CollectiveConvINS1_47MainloopSm100TmaUmmaWarpSpecializedImplicitGemmILS5_1ELi6ELi2ELi1ELi2EN4cute5tupleIJNSA_1CILi2EEENSC_ILi1EEESE_EEEEENSB_IJNSC_ILi64EEESH_NSB_IJSH_EEEEEENS_10tfloat32_tESK_NSA_8TiledMMAINSA_8MMA_AtomIJNSA_17SM100_MMA_TF32_SSISK_SK_fLi64ELi64ELNSA_4UMMA5MajorE0ELSP_1ELNSO_7ScaleInE0ELSQ_0EEEEEENSA_6LayoutINSB_IJSE_SE_SE_EEENSB_IJNSC_ILi0EEESV_SV_EEEEENSB_IJNSA_10UnderscoreESY_SY_EEEEENS7_6detail27Sm100ImplicitGemmTileTraitsINSA_20SM90_TMA_LOAD_IM2COLENSA_14ComposedLayoutINSA_7SwizzleILi3ELi4ELi3EEENSA_18smem_ptr_flag_bitsILi32EEENST_INSB_IJNSC_ILi8EEENSC_ILi32EEEEEENSB_IJS1A_SE_EEEEEEEvEENS12_INSA_23SM90_TMA_LOAD_MULTICASTENS14_INS15_ILi2ELi5ELi2EEES18_NST_INSB_IJS1A_NSC_ILi4EEEEEENSB_IJSE_S1A_EEEEEEEvEEEENS_8epilogue10collective18CollectiveEpilogueINS1P_23Sm100TmaWarpSpecializedILi3ELi2ELi16ELb1ELb0EEEJSJ_NSB_IJNST_ISH_SE_EENST_IS1A_SE_EEEEESK_NSB_IJNSB_IJlllEEESE_SV_EEESK_S1Y_NS1P_6fusion15FusionCallbacksIS1T_NS1Z_17LinearCombinationISK_fSK_fLNS_15FloatRoundStyleE2EEESJ_S1W_JEEENSA_5SM1004TMEM4LOAD26SM100_TMEM_LOAD_16dp128b8xES13_S1E_NSA_17SM75_U32x4_LDSM_NENSA_21SM90_TMA_STORE_IM2COLES1E_NSA_17SM90_U32x4_STSM_NENSA_39AutoVectorizingCopyWithAssumedAlignmentILi128EEEEEEvvEEEEvNT_6ParamsE,@"STO_CUDA_ENTRY STV_DEFAULT"
_ZN7cutlass13device_kernelINS_4conv6kernel13ConvUniversalINS1_16ConvProblemShapeILNS1_8OperatorE1ELi2EEENS1_10collective14CollectiveConvINS1_47MainloopSm100TmaUmmaWarpSpecializedImplicitGemmILS5_1ELi6ELi2ELi1ELi2EN4cute5tupleIJNSA_1CILi2EEENSC_ILi1EEESE_EEEEENSB_IJNSC_ILi64EEESH_NSB_IJSH_EEEEEENS_10tfloat32_tESK_NSA_8TiledMMAINSA_8MMA_AtomIJNSA_17SM100_MMA_TF32_SSISK_SK_fLi64ELi64ELNSA_4UMMA5MajorE0ELSP_1ELNSO_7ScaleInE0ELSQ_0EEEEEENSA_6LayoutINSB_IJSE_SE_SE_EEENSB_IJNSC_ILi0EEESV_SV_EEEEENSB_IJNSA_10UnderscoreESY_SY_EEEEENS7_6detail27Sm100ImplicitGemmTileTraitsINSA_20SM90_TMA_LOAD_IM2COLENSA_14ComposedLayoutINSA_7SwizzleILi3ELi4ELi3EEENSA_18smem_ptr_flag_bitsILi32EEENST_INSB_IJNSC_ILi8EEENSC_ILi32EEEEEENSB_IJS1A_SE_EEEEEEEvEENS12_INSA_23SM90_TMA_LOAD_MULTICASTENS14_INS15_ILi2ELi5ELi2EEES18_NST_INSB_IJS1A_NSC_ILi4EEEEEENSB_IJSE_S1A_EEEEEEEvEEEENS_8epilogue10collective18CollectiveEpilogueINS1P_23Sm100TmaWarpSpecializedILi3ELi2ELi16ELb1ELb0EEEJSJ_NSB_IJNST_ISH_SE_EENST_IS1A_SE_EEEEESK_NSB_IJNSB_IJlllEEESE_SV_EEESK_S1Y_NS1P_6fusion15FusionCallbacksIS1T_NS1Z_17LinearCombinationISK_fSK_fLNS_15FloatRoundStyleE2EEESJ_S1W_JEEENSA_5SM1004TMEM4LOAD26SM100_TMEM_LOAD_16dp128b8xES13_S1E_NSA_17SM75_U32x4_LDSM_NENSA_21SM90_TMA_STORE_IM2COLES1E_NSA_17SM90_U32x4_STSM_NENSA_39AutoVectorizingCopyWithAssumedAlignmentILi128EEEEEEvvEEEEvNT_6ParamsE:
[----:B------:R-:W1:Y:S01]  /*0000*/  LDC R1, c[0x0][0x37c] ;  /* 0x0000df00ff017b82 */ /* 0x000e620000000800 */
[----:B------:R-:W2:Y:S01]  /*0010*/  S2R R61, SR_TID.X ;  /* 0x00000000003d7919 */ /* 0x000ea20000002100 */
[----:B------:R-:W3:Y:S01]  /*0020*/  LDCU.64 UR8, c[0x0][0x890] ;  /* 0x00011200ff0877ac */ /* 0x000ee20008000a00 */
[----:B-1----:R-:W-:Y:S01]  /*0030*/  VIADD R1, R1, 0xfffffff8 ;  /* 0xfffffff801017836 */ /* 0x002fe20000000000 */
[----:B------:R-:W-:Y:S02]  /*0040*/  PRMT R62, RZ, 0x7610, R62 ;  /* 0x00007610ff3e7816 */ /* 0x000fe4000000003e */
[----:B------:R-:W-:Y:S01]  /*0050*/  ELECT P3, URZ, PT ;  /* 0x0000000000ff782f */ /* 0x000fe20003860000 */
[----:B---3--:R-:W-:-:S04]  /*0060*/  UISETP.NE.U32.AND UP0, UPT, UR8, URZ, UPT ;  /* 0x000000ff0800728c */ /* 0x008fc8000bf05070 */
[----:B------:R-:W-:Y:S01]  /*0070*/  UISETP.NE.AND.EX UP0, UPT, UR9, URZ, UPT, UP0 ;  /* 0x000000ff0900728c */ /* 0x000fe2000bf05300 */
[----:B--2---:R-:W-:-:S05]  /*0080*/  SHF.R.U32.HI R63, RZ, 0x5, R61 ;  /* 0x00000005ff3f7819 */ /* 0x004fca000001163d */
[----:B------:R-:W1:Y:S02]  /*0090*/  SHFL.IDX PT, R0, R63, RZ, 0x1f ;  /* 0x00001fff3f007589 */ /* 0x000e6400000e0000 */
[----:B-1----:R-:W-:Y:S01]  /*00a0*/  R2UR UR18, R0 ;  /* 0x00000000001272ca */ /* 0x002fe200000e0000 */
[----:B------:R-:W-:-:S14]  /*00b0*/  BRA.U UP0, `(.L_x_0) ;  /* 0x0000000100307547 */ /* 0x000fdc000b800000 */
[----:B------:R-:W1:Y:S02]  /*00c0*/  LDCU.64 UR4, c[0x0][0x888] ;  /* 0x00011100ff0477ac */ /* 0x000e640008000a00 */
[----:B-1----:R-:W-:-:S04]  /*00d0*/  UISETP.NE.U32.AND UP0, UPT, UR4, URZ, UPT ;  /* 0x000000ff0400728c */ /* 0x002fc8000bf05070 */
[----:B------:R-:W-:-:S09]  /*00e0*/  UISETP.NE.AND.EX UP0, UPT, UR5, URZ, UPT, UP0 ;  /* 0x000000ff0500728c */ /* 0x000fd2000bf05300 */
[----:B------:R-:W-:Y:S05]  /*00f0*/  BRA.U !UP0, `(.L_x_1) ;  /* 0x0000000108147547 */ /* 0x000fea000b800000 */
[----:B------:R-:W1:Y:S01]  /*0100*/  LDC.64 R2, c[0x0][0x888] ;  /* 0x00022200ff027b82 */ /* 0x000e620000000a00 */
[----:B------:R-:W1:Y:S02]  /*0110*/  LDCU.64 UR4, c[0x0][0x358] ;  /* 0x00006b00ff0477ac */ /* 0x000e640008000a00 */
[----:B-1----:R1:W5:Y:S01]  /*0120*/  LDG.E R27, desc[UR4][R2.64] ;  /* 0x00000004021b7981 */ /* 0x002362000c1e1900 */
[----:B------:R-:W-:Y:S01]  /*0130*/  HFMA2 R62, -RZ, RZ, 0, 5.9604644775390625e-08 ;  /* 0x00000001ff3e7431 */ /* 0x000fe200000001ff */
[----:B------:R-:W-:Y:S05]  /*0140*/  BRA `(.L_x_0) ;  /* 0x00000000000c7947 */ /* 0x000fea0003800000 */
.L_x_1:
[----:B------:R-:W1:Y:S01]  /*0150*/  LDCU UR4, c[0x0][0x880] ;  /* 0x00011000ff0477ac */ /* 0x000e620008000800 */
[----:B------:R-:W-:Y:S01]  /*0160*/  HFMA2 R62, -RZ, RZ, 0, 5.9604644775390625e-08 ;  /* 0x00000001ff3e7431 */ /* 0x000fe200000001ff */
[----:B-1----:R-:W-:-:S07]  /*0170*/  MOV R27, UR4 ;  /* 0x00000004001b7c02 */ /* 0x002fce0008000f00 */
.L_x_0:
[----:B------:R-:W2:Y:S02]  /*0180*/  LDCU.64 UR4, c[0x0][0x8b0] ;  /* 0x00011600ff0477ac */ /* 0x000ea40008000a00 */
[----:B--2---:R-:W-:-:S04]  /*0190*/  UISETP.NE.U32.AND UP0, UPT, UR4, URZ, UPT ;  /* 0x000000ff0400728c */ /* 0x004fc8000bf05070 */
[----:B------:R-:W-:-:S09]  /*01a0*/  UISETP.NE.AND.EX UP0, UPT, UR5, URZ, UPT, UP0 ;  /* 0x000000ff0500728c */ /* 0x000fd2000bf05300 */
[----:B------:R-:W-:Y:S05]  /*01b0*/  BRA.U UP0, `(.L_x_2) ;  /* 0x0000000100287547 */ /* 0x000fea000b800000 */
[----:B------:R-:W2:Y:S02]  /*01c0*/  LDCU.64 UR4, c[0x0][0x8a8] ;  /* 0x00011500ff0477ac */ /* 0x000ea40008000a00 */
[----:B--2---:R-:W-:-:S04]  /*01d0*/  UISETP.NE.U32.AND UP0, UPT, UR4, URZ, UPT ;  /* 0x000000ff0400728c */ /* 0x004fc8000bf05070 */
[----:B------:R-:W-:-:S09]  /*01e0*/  UISETP.NE.AND.EX UP0, UPT, UR5, URZ, UPT, UP0 ;  /* 0x000000ff0500728c */ /* 0x000fd2000bf05300 */
[----:B------:R-:W-:Y:S05]  /*01f0*/  BRA.U !UP0, `(.L_x_3) ;  /* 0x0000000108107547 */ /* 0x000fea000b800000 */
[----:B------:R-:W2:Y:S01]  /*0200*/  LDC.64 R24, c[0x0][0x8a8] ;  /* 0x00022a00ff187b82 */ /* 0x000ea20000000a00 */
[----:B------:R-:W2:Y:S02]  /*0210*/  LDCU.64 UR4, c[0x0][0x358] ;  /* 0x00006b00ff0477ac */ /* 0x000ea40008000a00 */
[----:B--2---:R2:W5:Y:S01]  /*0220*/  LDG.E R24, desc[UR4][R24.64] ;  /* 0x0000000418187981 */ /* 0x004562000c1e1900 */
[----:B------:R-:W-:Y:S05]  /*0230*/  BRA `(.L_x_2) ;  /* 0x0000000000087947 */ /* 0x000fea0003800000 */
.L_x_3:
[----:B------:R-:W2:Y:S02]  /*0240*/  LDCU UR4, c[0x0][0x8a0] ;  /* 0x00011400ff0477ac */ /* 0x000ea40008000800 */
[----:B--2---:R-:W-:Y:S02]  /*0250*/  MOV R24, UR4 ;  /* 0x0000000400187c02 */ /* 0x004fe40008000f00 */
.L_x_2:
[----:B------:R-:W-:Y:S01]  /*0260*/  IMAD.U32 R0, RZ, RZ, UR18 ;  /* 0x00000012ff007e24 */ /* 0x000fe2000f8e00ff */
[----:B------:R-:W-:Y:S04]  /*0270*/  BSSY.RECONVERGENT B0, `(.L_x_4) ;  /* 0x000000c000007945 */ /* 0x000fe80003800200 */
[C---:B------:R-:W-:Y:S02]  /*0280*/  ISETP.NE.OR P1, PT, R0.reuse, 0x1, !P3 ;  /* 0x000000010000780c */ /* 0x040fe40005f25670 */
[----:B------:R-:W-:-:S11]  /*0290*/  ISETP.NE.OR P0, PT, R0, 0x3, !P3 ;  /* 0x000000030000780c */ /* 0x000fd60005f05670 */
[----:B------:R-:W-:Y:S05]  /*02a0*/  @P1 BRA `(.L_x_5) ;  /* 0x0000000000201947 */ /* 0x000fea0003800000 */
[----:B------:R-:W3:Y:S02]  /*02b0*/  LDCU.64 UR4, c[0x0][0x348] ;  /* 0x00006900ff0477ac */ /* 0x000ee40008000a00 */
[----:B---3--:R-:W-:Y:S02]  /*02c0*/  UIADD3 UR6, UP1, UPT, UR4, 0x80, URZ ;  /* 0x0000008004067890 */ /* 0x008fe4000ff3e0ff */
[----:B------:R-:W-:Y:S02]  /*02d0*/  UIADD3 UR4, UP0, UPT, UR4, 0x180, URZ ;  /* 0x0000018004047890 */ /* 0x000fe4000ff1e0ff */
[----:B------:R-:W-:Y:S02]  /*02e0*/  UIADD3.X UR7, UPT, UPT, URZ, UR5, URZ, UP1, !UPT ;  /* 0x00000005ff077290 */ /* 0x000fe40008ffe4ff */
[----:B------:R-:W-:-:S07]  /*02f0*/  UIADD3.X UR5, UPT, UPT, URZ, UR5, URZ, UP0, !UPT ;  /* 0x00000005ff057290 */ /* 0x000fce00087fe4ff */
[----:B------:R3:W-:Y:S02]  /*0300*/  UTMACCTL.PF [UR6] ;  /* 0x00000000060079b9 */ /* 0x0007e40008040000 */
[----:B------:R3:W-:Y:S02]  /*0310*/  UTMACCTL.PF [UR4] ;  /* 0x00000000040079b9 */ /* 0x0007e40008040000 */
[----:B---3--:R-:W-:Y:S01]  /*0320*/  NOP ;  /* 0x0000000000007918 */ /* 0x008fe20000000000 */
.L_x_5:
[----:B------:R-:W-:Y:S05]  /*0330*/  BSYNC.RECONVERGENT B0 ;  /* 0x0000000000007941 */ /* 0x000fea0003800200 */
.L_x_4:
[----:B------:R-:W-:Y:S04]  /*0340*/  BSSY.RECONVERGENT B0, `(.L_x_6) ;  /* 0x000000a000007945 */ /* 0x000fe80003800200 */
        /* <DEDUP_REMOVED lines=9> */
.L_x_7:
[----:B------:R-:W-:Y:S05]  /*03e0*/  BSYNC.RECONVERGENT B0 ;  /* 0x0000000000007941 */ /* 0x000fea0003800200 */
.L_x_6:
[----:B------:R-:W3:Y:S01]  /*03f0*/  LDCU.64 UR4, c[0x0][0x888] ;  /* 0x00011100ff0477ac */ /* 0x000ee20008000a00 */
[----:B------:R-:W-:Y:S02]  /*0400*/  UISETP.EQ.U32.AND UP2, UPT, UR8, URZ, UPT ;  /* 0x000000ff0800728c */ /* 0x000fe4000bf42070 */
[----:B------:R-:W-:Y:S02]  /*0410*/  UPLOP3.LUT UP3, UPT, UPT, UPT, UPT, 0x80, 0x8 ;  /* 0x000000000008789c */ /* 0x000fe40003f6f070 */
[----:B---3--:R-:W-:-:S04]  /*0420*/  UISETP.NE.U32.AND UP0, UPT, UR4, URZ, UPT ;  /* 0x000000ff0400728c */ /* 0x008fc8000bf05070 */
[----:B------:R-:W-:-:S04]  /*0430*/  UISETP.NE.AND.EX UP1, UPT, UR5, URZ, UPT, UP0 ;  /* 0x000000ff0500728c */ /* 0x000fc8000bf25300 */
[----:B------:R-:W-:-:S04]  /*0440*/  UISETP.EQ.OR.EX UP4, UPT, UR9, URZ, !UP1, UP2 ;  /* 0x000000ff0900728c */ /* 0x000fc8000cf82720 */
[----:B------:R-:W-:-:S06]  /*0450*/  UP2UR UR4, UPR, URZ, 0x10 ;  /* 0x00000010ff047883 */ /* 0x000fcc0008000000 */
[----:B------:R-:W-:Y:S01]  /*0460*/  MOV R70, UR4 ;  /* 0x0000000400467c02 */ /* 0x000fe20008000f00 */
[----:B------:R-:W-:Y:S06]  /*0470*/  BRA.U !UP4, `(.L_x_8) ;  /* 0x000000010c207547 */ /* 0x000fec000b800000 */
[----:B------:R-:W-:Y:S01]  /*0480*/  UISETP.NE.U32.AND UP2, UPT, UR8, URZ, UPT ;  /* 0x000000ff0800728c */ /* 0x000fe2000bf45070 */
[----:B-----5:R-:W-:Y:S01]  /*0490*/  FSETP.NEU.AND P0, PT, R27, RZ, PT ;  /* 0x000000ff1b00720b */ /* 0x020fe20003f0d000 */
[----:B------:R-:W-:Y:S02]  /*04a0*/  USEL UR4, URZ, 0xffffffff, UP1 ;  /* 0xffffffffff047887 */ /* 0x000fe40008800000 */
[----:B------:R-:W-:-:S10]  /*04b0*/  UISETP.NE.AND.EX UP2, UPT, UR9, URZ, UPT, UP2 ;  /* 0x000000ff0900728c */ /* 0x000fd4000bf45320 */
[----:B------:R-:W-:Y:S01]  /*04c0*/  VOTEU.ANY UP0, P0 ;  /* 0x0000000000ff7886 */ /* 0x000fe20000000100 */
[----:B------:R-:W-:-:S04]  /*04d0*/  @!UP2 USEL UR4, URZ, 0xffffffff, UP0 ;  /* 0xffffffffff04a887 */ /* 0x000fc80008000000 */
[----:B------:R-:W-:-:S04]  /*04e0*/  ULOP3.LUT UR4, UR4, 0x1, URZ, 0xc0, !UPT ;  /* 0x0000000104047892 */ /* 0x000fc8000f8ec0ff */
[----:B------:R-:W-:-:S11]  /*04f0*/  UISETP.NE.U32.AND UP3, UPT, UR4, 0x1, UPT ;  /* 0x000000010400788c */ /* 0x000fd6000bf65070 */
.L_x_8:
[----:B-1----:R-:W1:Y:S01]  /*0500*/  SHFL.IDX PT, R2, R63, RZ, 0x1f ;  /* 0x00001fff3f027589 */ /* 0x002e6200000e0000 */
[----:B------:R-:W-:Y:S01]  /*0510*/  UISETP.NE.AND UP5, UPT, UR18, 0x2, UPT ;  /* 0x000000021200788c */ /* 0x000fe2000bfa5270 */
[----:B-1----:R-:W-:-:S13]  /*0520*/  ISETP.NE.AND P0, PT, R2, RZ, PT ;  /* 0x000000ff0200720c */ /* 0x002fda0003f05270 */
[----:B------:R-:W-:Y:S05]  /*0530*/  @P0 BRA `(.L_x_9) ;  /* 0x0000000000680947 */ /* 0x000fea0003800000 */
[----:B------:R-:W1:Y:S01]  /*0540*/  S2UR UR4, SR_CgaCtaId ;  /* 0x00000000000479c3 */ /* 0x000e620000008800 */
[----:B------:R-:W-:Y:S01]  /*0550*/  UMOV UR5, 0x400 ;  /* 0x0000040000057882 */ /* 0x000fe20000000000 */
[----:B------:R-:W-:Y:S01]  /*0560*/  UMOV UR8, 0x1 ;  /* 0x0000000100087882 */ /* 0x000fe20000000000 */
[----:B------:R-:W-:Y:S01]  /*0570*/  UMOV UR6, 0x2 ;  /* 0x0000000200067882 */ /* 0x000fe20000000000 */
[----:B------:R-:W-:-:S04]  /*0580*/  UIADD3 UR8, UPT, UPT, -UR8, 0x100000, URZ ;  /* 0x0010000008087890 */ /* 0x000fc8000fffe1ff */
[----:B------:R-:W-:Y:S02]  /*0590*/  USHF.L.U32 UR9, UR8, 0xb, URZ ;  /* 0x0000000b08097899 */ /* 0x000fe400080006ff */
[----:B------:R-:W-:Y:S02]  /*05a0*/  USHF.L.U32 UR8, UR8, 0x1, URZ ;  /* 0x0000000108087899 */ /* 0x000fe400080006ff */
[----:B------:R-:W-:-:S04]  /*05b0*/  UIADD3 UR6, UPT, UPT, -UR6, 0x100000, URZ ;  /* 0x0010000006067890 */ /* 0x000fc8000fffe1ff */
[----:B------:R-:W-:Y:S02]  /*05c0*/  USHF.L.U32 UR7, UR6, 0xb, URZ ;  /* 0x0000000b06077899 */ /* 0x000fe400080006ff */
[----:B------:R-:W-:Y:S01]  /*05d0*/  USHF.L.U32 UR6, UR6, 0x1, URZ ;  /* 0x0000000106067899 */ /* 0x000fe200080006ff */
[----:B------:R-:W-:Y:S01]  /*05e0*/  ELECT P0, URZ, PT ;  /* 0x0000000000ff782f */ /* 0x000fe20003800000 */
[----:B-1----:R-:W-:Y:S01]  /*05f0*/  ULEA UR4, UR4, UR5, 0x18 ;  /* 0x0000000504047291 */ /* 0x002fe2000f8ec0ff */
[----:B------:R-:W1:Y:S11]  /*0600*/  FENCE.VIEW.ASYNC.S ;  /* 0x00000000000073c6 */ /* 0x000e760000000000 */
[----:B-1----:R1:W3:Y:S01]  /*0610*/  SYNCS.EXCH.64 URZ, [UR4], UR8 ;  /* 0x0000000804ff75b2 */ /* 0x0022e20008000100 */
[----:B------:R1:W4:Y:S01]  /*0620*/  SYNCS.EXCH.64 URZ, [UR4+0x30], UR6 ;  /* 0x0000300604ff75b2 */ /* 0x0003220008000100 */
[----:B------:R1:W1:Y:S01]  /*0630*/  SYNCS.EXCH.64 URZ, [UR4+0x8], UR8 ;  /* 0x0000080804ff75b2 */ /* 0x0002620008000100 */
        /* <DEDUP_REMOVED lines=9> */
[----:B------:R-:W-:Y:S01]  /*06d0*/  NOP ;  /* 0x0000000000007918 */ /* 0x000fe20000000000 */
.L_x_9:
[----:B------:R-:W2:Y:S01]  /*06e0*/  SHFL.IDX PT, R2, R63, RZ, 0x1f ;  /* 0x00001fff3f027589 */ /* 0x000ea200000e0000 */
[----:B------:R-:W-:Y:S01]  /*06f0*/  NOP ;  /* 0x0000000000007918 */ /* 0x000fe20000000000 */
[----:B--2---:R-:W-:-:S13]  /*0700*/  ISETP.NE.AND P0, PT, R2, 0x1, PT ;  /* 0x000000010200780c */ /* 0x004fda0003f05270 */
[----:B------:R-:W-:Y:S05]  /*0710*/  @P0 BRA `(.L_x_10) ;  /* 0x0000000000500947 */ /* 0x000fea0003800000 */
[----:B-1----:R-:W1:Y:S01]  /*0720*/  S2UR UR4, SR_CgaCtaId ;  /* 0x00000000000479c3 */ /* 0x002e620000008800 */
        /* <DEDUP_REMOVED lines=12> */
[----:B-1----:R2:W1:Y:S01]  /*07f0*/  SYNCS.EXCH.64 URZ, [UR4+0x60], UR8 ;  /* 0x0000600804ff75b2 */ /* 0x0024620008000100 */
[----:B------:R2:W1:Y:S01]  /*0800*/  SYNCS.EXCH.64 URZ, [UR4+0x78], UR6 ;  /* 0x0000780604ff75b2 */ /* 0x0004620008000100 */
[----:B------:R2:W1:Y:S01]  /*0810*/  SYNCS.EXCH.64 URZ, [UR4+0x68], UR8 ;  /* 0x0000680804ff75b2 */ /* 0x0004620008000100 */
[----:B------:R2:W1:Y:S01]  /*0820*/  SYNCS.EXCH.64 URZ, [UR4+0x80], UR6 ;  /* 0x0000800604ff75b2 */ /* 0x0004620008000100 */
[----:B------:R2:W1:Y:S01]  /*0830*/  SYNCS.EXCH.64 URZ, [UR4+0x70], UR8 ;  /* 0x0000700804ff75b2 */ /* 0x0004620008000100 */
[----:B------:R2:W1:Y:S02]  /*0840*/  SYNCS.EXCH.64 URZ, [UR4+0x88], UR6 ;  /* 0x0000880604ff75b2 */ /* 0x0004640008000100 */
[----:B--2---:R-:W-:Y:S01]  /*0850*/  NOP ;  /* 0x0000000000007918 */ /* 0x004fe20000000000 */
.L_x_10:
[----:B------:R-:W2:Y:S01]  /*0860*/  SHFL.IDX PT, R2, R63, RZ, 0x1f ;  /* 0x00001fff3f027589 */ /* 0x000ea200000e0000 */
[----:B------:R-:W-:Y:S01]  /*0870*/  NOP ;  /* 0x0000000000007918 */ /* 0x000fe20000000000 */
[----:B--2---:R-:W-:-:S13]  /*0880*/  ISETP.NE.AND P0, PT, R2, 0x3, PT ;  /* 0x000000030200780c */ /* 0x004fda0003f05270 */
[----:B------:R-:W-:Y:S05]  /*0890*/  @P0 BRA `(.L_x_11) ;  /* 0x0000000000300947 */ /* 0x000fea0003800000 */
[----:B-1----:R-:W1:Y:S01]  /*08a0*/  S2UR UR4, SR_CgaCtaId ;  /* 0x00000000000479c3 */ /* 0x002e620000008800 */
[----:B------:R-:W-:Y:S01]  /*08b0*/  UMOV UR6, 0x400 ;  /* 0x0000040000067882 */ /* 0x000fe20000000000 */
[----:B------:R-:W-:Y:S01]  /*08c0*/  UMOV UR5, 0x20 ;  /* 0x0000002000057882 */ /* 0x000fe20000000000 */
[----:B------:R-:W-:Y:S01]  /*08d0*/  ELECT P0, URZ, PT ;  /* 0x0000000000ff782f */ /* 0x000fe20003800000 */
[----:B-1----:R-:W-:Y:S02]  /*08e0*/  ULEA UR6, UR4, UR6, 0x18 ;  /* 0x0000000604067291 */ /* 0x002fe4000f8ec0ff */
[----:B------:R-:W-:-:S04]  /*08f0*/  UIADD3 UR4, UPT, UPT, -UR5, 0x100000, URZ ;  /* 0x0010000005047890 */ /* 0x000fc8000fffe1ff */
[----:B------:R-:W-:Y:S02]  /*0900*/  USHF.L.U32 UR5, UR4, 0xb, URZ ;  /* 0x0000000b04057899 */ /* 0x000fe400080006ff */
[----:B------:R-:W-:Y:S01]  /*0910*/  USHF.L.U32 UR4, UR4, 0x1, URZ ;  /* 0x0000000104047899 */ /* 0x000fe200080006ff */
[----:B------:R-:W1:Y:S11]  /*0920*/  FENCE.VIEW.ASYNC.S ;  /* 0x00000000000073c6 */ /* 0x000e760000000000 */
[----:B-1----:R2:W1:Y:S01]  /*0930*/  SYNCS.EXCH.64 URZ, [UR6+0x90], UR4 ;  /* 0x0000900406ff75b2 */ /* 0x0024620008000100 */
[----:B------:R2:W1:Y:S02]  /*0940*/  SYNCS.EXCH.64 URZ, [UR6+0x98], UR4 ;  /* 0x0000980406ff75b2 */ /* 0x0004640008000100 */
[----:B--2---:R-:W-:Y:S01]  /*0950*/  NOP ;  /* 0x0000000000007918 */ /* 0x004fe20000000000 */
.L_x_11:
[----:B------:R-:W2:Y:S01]  /*0960*/  SHFL.IDX PT, R2, R63, RZ, 0x1f ;  /* 0x00001fff3f027589 */ /* 0x000ea200000e0000 */
[----:B------:R-:W-:Y:S01]  /*0970*/  NOP ;  /* 0x0000000000007918 */ /* 0x000fe20000000000 */
[----:B--2---:R-:W-:-:S13]  /*0980*/  ISETP.NE.AND P0, PT, R2, 0x4, PT ;  /* 0x000000040200780c */ /* 0x004fda0003f05270 */
[----:B------:R-:W-:Y:S05]  /*0990*/  @P0 BRA `(.L_x_12) ;  /* 0x0000000000440947 */ /* 0x000fea0003800000 */
[----:B-1----:R-:W1:Y:S01]  /*09a0*/  S2UR UR6, SR_CgaCtaId ;  /* 0x00000000000679c3 */ /* 0x002e620000008800 */
[----:B------:R-:W-:Y:S01]  /*09b0*/  UMOV UR4, 0x1e0 ;  /* 0x000001e000047882 */ /* 0x000fe20000000000 */
[----:B------:R-:W-:Y:S01]  /*09c0*/  UMOV UR5, 0x400 ;  /* 0x0000040000057882 */ /* 0x000fe20000000000 */
[----:B------:R-:W-:Y:S01]  /*09d0*/  USEL UR4, UR4, 0x1a0, UP3 ;  /* 0x000001a004047887 */ /* 0x000fe20009800000 */
[----:B------:R-:W-:Y:S01]  /*09e0*/  UMOV UR8, 0x1 ;  /* 0x0000000100087882 */ /* 0x000fe20000000000 */
[----:B------:R-:W-:Y:S01]  /*09f0*/  ELECT P0, URZ, PT ;  /* 0x0000000000ff782f */ /* 0x000fe20003800000 */
[----:B------:R-:W-:-:S04]  /*0a00*/  UIADD3 UR8, UPT, UPT, -UR8, 0x100000, URZ ;  /* 0x0010000008087890 */ /* 0x000fc8000fffe1ff */
[----:B------:R-:W-:Y:S02]  /*0a10*/  USHF.L.U32 UR9, UR8, 0xb, URZ ;  /* 0x0000000b08097899 */ /* 0x000fe400080006ff */
[----:B------:R-:W-:Y:S02]  /*0a20*/  USHF.L.U32 UR8, UR8, 0x1, URZ ;  /* 0x0000000108087899 */ /* 0x000fe400080006ff */
[----:B-1----:R-:W-:Y:S02]  /*0a30*/  ULEA UR6, UR6, UR5, 0x18 ;  /* 0x0000000506067291 */ /* 0x002fe4000f8ec0ff */
[----:B------:R-:W-:-:S04]  /*0a40*/  UIADD3 UR4, UPT, UPT, -UR4, 0x100000, URZ ;  /* 0x0010000004047890 */ /* 0x000fc8000fffe1ff */
[----:B------:R-:W-:Y:S02]  /*0a50*/  USHF.L.U32 UR5, UR4, 0xb, URZ ;  /* 0x0000000b04057899 */ /* 0x000fe400080006ff */
[----:B------:R-:W-:Y:S01]  /*0a60*/  USHF.L.U32 UR4, UR4, 0x1, URZ ;  /* 0x0000000104047899 */ /* 0x000fe200080006ff */
[----:B------:R-:W1:Y:S03]  /*0a70*/  FENCE.VIEW.ASYNC.S ;  /* 0x00000000000073c6 */ /* 0x000e660000000000 */
[----:B-1----:R2:W1:Y:S08]  /*0a80*/  SYNCS.EXCH.64 URZ, [UR6+0xa0], UR8 ;  /* 0x0000a00806ff75b2 */ /* 0x0024700008000100 */
[----:B------:R2:W1:Y:S02]  /*0a90*/  SYNCS.EXCH.64 URZ, [UR6+0xa8], UR4 ;  /* 0x0000a80406ff75b2 */ /* 0x0004640008000100 */
[----:B--2---:R-:W-:Y:S01]  /*0aa0*/  NOP ;  /* 0x0000000000007918 */ /* 0x004fe20000000000 */
.L_x_12:
[----:B------:R-:W2:Y:S01]  /*0ab0*/  SHFL.IDX PT, R2, R63, RZ, 0x1f ;  /* 0x00001fff3f027589 */ /* 0x000ea200000e0000 */
[----:B------:R-:W-:Y:S01]  /*0ac0*/  NOP ;  /* 0x0000000000007918 */ /* 0x000fe20000000000 */
[----:B--2---:R-:W-:-:S13]  /*0ad0*/  ISETP.NE.AND P0, PT, R2, 0x5, PT ;  /* 0x000000050200780c */ /* 0x004fda0003f05270 */
[----:B------:R-:W-:Y:S05]  /*0ae0*/  @P0 BRA `(.L_x_13) ;  /* 0x0000000000480947 */ /* 0x000fea0003800000 */
[----:B------:R-:W2:Y:S01]  /*0af0*/  S2UR UR5, SR_CgaCtaId ;  /* 0x00000000000579c3 */ /* 0x000ea20000008800 */
[----:B-1----:R-:W-:Y:S01]  /*0b00*/  UMOV UR4, 0x400 ;  /* 0x0000040000047882 */ /* 0x002fe20000000000 */
        /* <DEDUP_REMOVED lines=9> */
[----:B--2---:R-:W-:Y:S01]  /*0ba0*/  ULEA UR4, UR5, UR4, 0x18 ;  /* 0x0000000405047291 */ /* 0x004fe2000f8ec0ff */
[----:B------:R-:W1:Y:S11]  /*0bb0*/  FENCE.VIEW.ASYNC.S ;  /* 0x00000000000073c6 */ /* 0x000e760000000000 */
[----:B-1----:R2:W1:Y:S01]  /*0bc0*/  SYNCS.EXCH.64 URZ, [UR4+0xb0], UR8 ;  /* 0x0000b00804ff75b2 */ /* 0x0024620008000100 */
[----:B------:R2:W1:Y:S01]  /*0bd0*/  SYNCS.EXCH.64 URZ, [UR4+0xc0], UR6 ;  /* 0x0000c00604ff75b2 */ /* 0x0004620008000100 */
[----:B------:R2:W1:Y:S01]  /*0be0*/  SYNCS.EXCH.64 URZ, [UR4+0xb8], UR8 ;  /* 0x0000b80804ff75b2 */ /* 0x0004620008000100 */
[----:B------:R2:W1:Y:S02]  /*0bf0*/  SYNCS.EXCH.64 URZ, [UR4+0xc8], UR6 ;  /* 0x0000c80604ff75b2 */ /* 0x0004640008000100 */
[----:B--2---:R-:W-:Y:S01]  /*0c00*/  NOP ;  /* 0x0000000000007918 */ /* 0x004fe20000000000 */
.L_x_13:
[----:B-1----:R-:W1:Y:S01]  /*0c10*/  LDCU UR4, c[0x0][0x36c] ;  /* 0x00006d80ff0477ac */ /* 0x002e620008000800 */
[----:B------:R-:W-:Y:S01]  /*0c20*/  ISETP.NE.OR P3, PT, R0, 0x2, !P3 ;  /* 0x000000020000780c */ /* 0x000fe20005f65670 */
[----:B------:R-:W-:Y:S01]  /*0c30*/  NOP ;  /* 0x0000000000007918 */ /* 0x000fe20000000000 */
[----:B------:R-:W-:Y:S01]  /*0c40*/  LOP3.LUT R0, R61, 0x1f, RZ, 0xc0, !PT ;  /* 0x0000001f3d007812 */ /* 0x000fe200078ec0ff */
[----:B------:R-:W-:Y:S02]  /*0c50*/  UISETP.NE.AND UP4, UPT, UR18, URZ, UPT ;  /* 0x000000ff1200728c */ /* 0x000fe4000bf85270 */
[----:B-1----:R-:W-:-:S09]  /*0c60*/  UISETP.EQ.U32.AND UP6, UPT, UR4, 0x1, UPT ;  /* 0x000000010400788c */ /* 0x002fd2000bfc2070 */
[----:B------:R-:W-:Y:S05]  /*0c70*/  BRA.U !UP6, `(.L_x_14) ;  /* 0x000000010e087547 */ /* 0x000fea000b800000 */
[----:B---34-:R-:W-:Y:S01]  /*0c80*/  UCGABAR_ARV ;  /* 0x00000000000079c7 */ /* 0x018fe20008000000 */
[----:B------:R-:W-:Y:S05]  /*0c90*/  BRA `(.L_x_15) ;  /* 0x0000000000047947 */ /* 0x000fea0003800000 */
.L_x_14:
[----:B---34-:R-:W-:Y:S01]  /*0ca0*/  NOP ;  /* 0x0000000000007918 */ /* 0x018fe20000000000 */
.L_x_15:
[----:B------:R-:W1:Y:S01]  /*0cb0*/  S2R R4, SR_CTAID.Y ;  /* 0x0000000000047919 */ /* 0x000e620000002600 */
[----:B------:R-:W2:Y:S01]  /*0cc0*/  S2UR UR50, SR_CTAID.X ;  /* 0x00000000003279c3 */ /* 0x000ea20000002500 */
[----:B------:R-:W-:-:S05]  /*0cd0*/  CS2R.32 R57, SR_CgaSize ;  /* 0x0000000000397805 */ /* 0x000fca0000008a00 */
[----:B------:R-:W-:-:S05]  /*0ce0*/  IMAD R57, R57, -0xa0, RZ ;  /* 0xffffff6039397824 */ /* 0x000fca00078e02ff */
[----:B------:R-:W-:-:S14]  /*0cf0*/  R2UR UR4, R57 ;  /* 0x00000000390472ca */ /* 0x000fdc00000e0000 */
[----:B------:R-:W3:Y:S01]  /*0d00*/  LDCU UR4, c[0x0][UR4+0x2b4] ;  /* 0x00005680040477ac */ /* 0x000ee20008000800 */
[----:B------:R-:W-:-:S05]  /*0d10*/  CS2R.32 R57, SR_CgaSize ;  /* 0x0000000000397805 */ /* 0x000fca0000008a00 */
[----:B------:R-:W-:-:S05]  /*0d20*/  IMAD R57, R57, -0xa0, RZ ;  /* 0xffffff6039397824 */ /* 0x000fca00078e02ff */
[----:B------:R-:W-:-:S14]  /*0d30*/  R2UR UR5, R57 ;  /* 0x00000000390572ca */ /* 0x000fdc00000e0000 */
[----:B------:R-:W4:Y:S01]  /*0d40*/  LDCU UR5, c[0x0][UR5+0x2b0] ;  /* 0x00005600050577ac */ /* 0x000f220008000800 */
[----:B------:R-:W-:-:S05]  /*0d50*/  CS2R.32 R2, SR_CgaSize ;  /* 0x0000000000027805 */ /* 0x000fca0000008a00 */
[----:B------:R-:W-:-:S06]  /*0d60*/  IMAD R2, R2, -0xa0, RZ ;  /* 0xffffff6002027824 */ /* 0x000fcc00078e02ff */
[----:B------:R-:W3:Y:S01]  /*0d70*/  LDC R2, c[0x0][R2+0x2a0] ;  /* 0x0000a80002027b82 */ /* 0x000ee20000000800 */
[----:B------:R-:W1:Y:S01]  /*0d80*/  LDCU UR19, c[0x0][0xb24] ;  /* 0x00016480ff1377ac */ /* 0x000e620008000800 */
[----:B------:R-:W1:Y:S06]  /*0d90*/  LDCU UR39, c[0x0][0xb24] ;  /* 0x00016480ff2777ac */ /* 0x000e6c0008000800 */
[----:B------:R-:W3:Y:S01]  /*0da0*/  S2UR UR6, SR_CgaCtaId ;  /* 0x00000000000679c3 */ /* 0x000ee20000008800 */
[----:B------:R-:W3:Y:S01]  /*0db0*/  LDCU UR22, c[0x0][0xb30] ;  /* 0x00016600ff1677ac */ /* 0x000ee20008000800 */
[----:B--2---:R-:W-:-:S02]  /*0dc0*/  I2FP.F32.U32 R5, UR50 ;  /* 0x0000003200057c45 */ /* 0x004fc40008201000 */
[----:B------:R-:W-:-:S05]  /*0dd0*/  CS2R.32 R3, SR_CgaSize ;  /* 0x0000000000037805 */ /* 0x000fca0000008a00 */
[----:B------:R-:W-:-:S06]  /*0de0*/  IMAD R3, R3, -0xa0, RZ ;  /* 0xffffff6003037824 */ /* 0x000fcc00078e02ff */
[----:B------:R-:W2:Y:S01]  /*0df0*/  LDC R3, c[0x0][R3+0x2a4] ;  /* 0x0000a90003037b82 */ /* 0x000ea20000000800 */
[----:B-1----:R-:W-:Y:S01]  /*0e00*/  UISETP.GE.AND UP0, UPT, UR19, 0x1, UPT ;  /* 0x000000011300788c */ /* 0x002fe2000bf06270 */
[----:B----4-:R-:W-:Y:S01]  /*0e10*/  FMUL R5, R5, UR5 ;  /* 0x0000000505057c20 */ /* 0x010fe20008400000 */
[----:B------:R-:W-:-:S03]  /*0e20*/  I2FP.F32.U32 R56, R4 ;  /* 0x0000000400387245 */ /* 0x000fc60000201000 */
[----:B------:R-:W1:Y:S02]  /*0e30*/  F2I.U32.TRUNC.NTZ R57, R5 ;  /* 0x0000000500397305 */ /* 0x000e64000020f000 */
[----:B------:R-:W4:Y:S01]  /*0e40*/  S2UR UR52, SR_CTAID.Z ;  /* 0x00000000003479c3 */ /* 0x000f220000002700 */
[----:B---3--:R-:W-:Y:S01]  /*0e50*/  FMUL R56, R56, UR4 ;  /* 0x0000000438387c20 */ /* 0x008fe20008400000 */
[----:B------:R-:W-:-:S05]  /*0e60*/  USHF.L.U32 UR63, UR6, 0xa, URZ ;  /* 0x0000000a063f7899 */ /* 0x000fca00080006ff */
[----:B------:R-:W3:Y:S01]  /*0e70*/  F2I.U32.TRUNC.NTZ R56, R56 ;  /* 0x0000003800387305 */ /* 0x000ee2000020f000 */
[----:B------:R-:W2:Y:S01]  /*0e80*/  S2UR UR25, SR_CTAID.Y ;  /* 0x00000000001979c3 */ /* 0x000ea20000002600 */
[----:B------:R-:W-:Y:S02]  /*0e90*/  USHF.L.U32 UR62, UR6, 0x5, URZ ;  /* 0x00000005063e7899 */ /* 0x000fe400080006ff */
[----:B------:R-:W-:Y:S01]  /*0ea0*/  ULOP3.LUT UR63, UR63, 0x400, URZ, 0xc0, !UPT ;  /* 0x000004003f3f7892 */ /* 0x000fe2000f8ec0ff */
[----:B-1----:R-:W-:Y:S01]  /*0eb0*/  IADD3 R57, PT, PT, -R57, RZ, RZ ;  /* 0x000000ff39397210 */ /* 0x002fe20007ffe1ff */
[----:B------:R-:W-:-:S04]  /*0ec0*/  ULOP3.LUT UR62, UR62, 0x20, URZ, 0xc0, !UPT ;  /* 0x000000203e3e7892 */ /* 0x000fc8000f8ec0ff */
[----:B------:R-:W-:Y:S01]  /*0ed0*/  IMAD R57, R2, R57, UR50 ;  /* 0x0000003202397e24 */ /* 0x000fe2000f8e0239 */
[----:B------:R-:W-:Y:S02]  /*0ee0*/  PRMT R2, RZ, 0x7610, R2 ;  /* 0x00007610ff027816 */ /* 0x000fe40000000002 */
[----:B---3--:R-:W-:-:S05]  /*0ef0*/  IADD3 R56, PT, PT, -R56, RZ, RZ ;  /* 0x000000ff38387210 */ /* 0x008fca0007ffe1ff */
[----:B--2---:R-:W-:Y:S01]  /*0f00*/  IMAD R56, R3, R56, R4 ;  /* 0x0000003803387224 */ /* 0x004fe200078e0204 */
[----:B----4-:R-:W-:Y:S06]  /*0f10*/  BRA.U UP4, `(.L_x_16) ;  /* 0x0000000104207547 */ /* 0x010fec000b800000 */
[C---:B------:R-:W-:Y:S02]  /*0f20*/  ISETP.NE.AND P2, PT, R56.reuse, RZ, PT ;  /* 0x000000ff3800720c */ /* 0x040fe40003f45270 */
[----:B------:R-:W-:Y:S02]  /*0f30*/  ISETP.NE.AND P0, PT, R56, RZ, PT ;  /* 0x000000ff3800720c */ /* 0x000fe40003f05270 */
[C---:B------:R-:W-:Y:S02]  /*0f40*/  ISETP.NE.AND P1, PT, R57.reuse, 0x1, PT ;  /* 0x000000013900780c */ /* 0x040fe40003f25270 */
[----:B------:R-:W-:Y:S02]  /*0f50*/  SEL R2, RZ, 0x2, P2 ;  /* 0x00000002ff027807 */ /* 0x000fe40001000000 */
[----:B------:R-:W-:Y:S02]  /*0f60*/  ISETP.EQ.OR P0, PT, R57, RZ, !P0 ;  /* 0x000000ff3900720c */ /* 0x000fe40004702670 */
[----:B------:R-:W-:-:S02]  /*0f70*/  SEL R2, R2, 0x2, P1 ;  /* 0x0000000202027807 */ /* 0x000fc40000800000 */
[----:B------:R-:W-:-:S05]  /*0f80*/  SEL R3, RZ, 0x1, !P0 ;  /* 0x00000001ff037807 */ /* 0x000fca0004000000 */
[----:B------:R-:W-:Y:S02]  /*0f90*/  IMAD.IADD R2, R3, 0x1, R2 ;  /* 0x0000000103027824 */ /* 0x000fe400078e0202 */
.L_x_16:
[----:B------:R-:W-:Y:S05]  /*0fa0*/  BRA.U !UP0, `(.L_x_17) ;  /* 0x0000000108d07547 */ /* 0x000fea000b800000 */
[----:B------:R-:W1:Y:S01]  /*0fb0*/  LDCU UR20, c[0x0][0xb0c] ;  /* 0x00016180ff1477ac */ /* 0x000e620008000800 */
[----:B------:R-:W2:Y:S01]  /*0fc0*/  LDCU.128 UR12, c[0x0][0xb10] ;  /* 0x00016200ff0c77ac */ /* 0x000ea20008000c00 */
[----:B------:R-:W3:Y:S01]  /*0fd0*/  LDCU UR6, c[0x0][0x370] ;  /* 0x00006e00ff0677ac */ /* 0x000ee20008000800 */
[----:B------:R-:W4:Y:S01]  /*0fe0*/  LDCU UR7, c[0x0][0x374] ;  /* 0x00006e80ff0777ac */ /* 0x000f220008000800 */
[----:B------:R-:W4:Y:S01]  /*0ff0*/  LDCU UR21, c[0x0][0xb20] ;  /* 0x00016400ff1577ac */ /* 0x000f220008000800 */
[----:B-1----:R-:W-:Y:S02]  /*1000*/  UISETP.NE.AND UP0, UPT, UR20, 0x1, UPT ;  /* 0x000000011400788c */ /* 0x002fe4000bf05270 */
[----:B--2---:R-:W-:Y:S01]  /*1010*/  UIMAD.WIDE.U32 UR4, UR50, UR12, URZ ;  /* 0x0000000c320472a5 */ /* 0x004fe2000f8e00ff */
[----:B------:R-:W1:Y:S01]  /*1020*/  LDCU.64 UR8, c[0x0][0xb28] ;  /* 0x00016500ff0877ac */ /* 0x000e620008000a00 */
[----:B---3--:R-:W-:Y:S02]  /*1030*/  UIMAD.WIDE.U32 UR10, UR6, UR12, URZ ;  /* 0x0000000c060a72a5 */ /* 0x008fe4000f8e00ff */
[----:B------:R-:W-:-:S02]  /*1040*/  USHF.R.U32.HI UR5, URZ, UR13, UR5 ;  /* 0x0000000dff057299 */ /* 0x000fc40008011605 */
[----:B------:R-:W-:Y:S02]  /*1050*/  UISETP.NE.AND UP2, UPT, UR19, 0x1, UPT ;  /* 0x000000011300788c */ /* 0x000fe4000bf45270 */
[----:B------:R-:W-:Y:S01]  /*1060*/  USEL UR5, UR50, UR5, !UP0 ;  /* 0x0000000532057287 */ /* 0x000fe2000c000000 */
[----:B------:R-:W-:Y:S01]  /*1070*/  UMOV UR10, UR11 ;  /* 0x0000000b000a7c82 */ /* 0x000fe20008000000 */
[----:B------:R-:W-:Y:S02]  /*1080*/  UIMAD.WIDE.U32 UR16, UR25, UR15, URZ ;  /* 0x0000000f191072a5 */ /* 0x000fe4000f8e00ff */
[----:B------:R-:W-:Y:S02]  /*1090*/  @UP0 USHF.R.U32.HI UR6, URZ, UR13, UR10 ;  /* 0x0000000dff060299 */ /* 0x000fe4000801160a */
[----:B------:R-:W-:Y:S02]  /*10a0*/  UISETP.NE.AND UP0, UPT, UR14, 0x1, UPT ;  /* 0x000000010e00788c */ /* 0x000fe4000bf05270 */
[----:B----4-:R-:W-:-:S02]  /*10b0*/  UIMAD.WIDE.U32 UR10, UR7, UR15, URZ ;  /* 0x0000000f070a72a5 */ /* 0x010fc4000f8e00ff */
[----:B-1----:R-:W-:Y:S01]  /*10c0*/  UIMAD.WIDE.U32 UR12, UR6, UR8, URZ ;  /* 0x00000008060c72a5 */ /* 0x002fe2000f8e00ff */
[----:B------:R-:W-:Y:S02]  /*10d0*/  UMOV UR4, UR17 ;  /* 0x0000001100047c82 */ /* 0x000fe40008000000 */
[----:B------:R-:W-:Y:S02]  /*10e0*/  USHF.R.U32.HI UR4, URZ, UR21, UR4 ;  /* 0x00000015ff047299 */ /* 0x000fe40008011604 */
[----:B------:R-:W-:Y:S02]  /*10f0*/  UMOV UR10, UR11 ;  /* 0x0000000b000a7c82 */ /* 0x000fe40008000000 */
[----:B------:R-:W-:Y:S01]  /*1100*/  UMOV UR12, UR13 ;  /* 0x0000000d000c7c82 */ /* 0x000fe20008000000 */
[----:B------:R-:W-:Y:S02]  /*1110*/  @UP0 USHF.R.U32.HI UR7, URZ, UR21, UR10 ;  /* 0x00000015ff070299 */ /* 0x000fe4000801160a */
[----:B------:R-:W-:-:S02]  /*1120*/  USEL UR4, UR25, UR4, !UP0 ;  /* 0x0000000419047287 */ /* 0x000fc4000c000000 */
[----:B------:R-:W-:Y:S02]  /*1130*/  UIMAD.WIDE.U32 UR10, UR7, UR8, URZ ;  /* 0x00000008070a72a5 */ /* 0x000fe4000f8e00ff */
[----:B------:R-:W-:Y:S02]  /*1140*/  @UP2 USHF.R.U32.HI UR6, URZ, UR9, UR12 ;  /* 0x00000009ff062299 */ /* 0x000fe4000801160c */
[----:B------:R-:W-:-:S03]  /*1150*/  UIMAD.WIDE.U32 UR12, UR4, UR8, URZ ;  /* 0x00000008040c72a5 */ /* 0x000fc6000f8e00ff */
[----:B------:R-:W-:Y:S02]  /*1160*/  UMOV UR10, UR11 ;  /* 0x0000000b000a7c82 */ /* 0x000fe40008000000 */
[----:B------:R-:W-:Y:S02]  /*1170*/  @UP2 USHF.R.U32.HI UR7, URZ, UR9, UR10 ;  /* 0x00000009ff072299 */ /* 0x000fe4000801160a */
[----:B------:R-:W-:Y:S02]  /*1180*/  UIMAD UR10, UR6, UR19, URZ ;  /* 0x00000013060a72a4 */ /* 0x000fe4000f8e02ff */
[----:B------:R-:W-:-:S04]  /*1190*/  UIMAD UR7, UR7, UR19, URZ ;  /* 0x00000013070772a4 */ /* 0x000fc8000f8e02ff */
[----:B------:R-:W-:-:S03]  /*11a0*/  UISETP.GE.AND UP0, UPT, UR4, UR7, UPT ;  /* 0x000000070400728c */ /* 0x000fc6000bf06270 */
[----:B------:R-:W-:Y:S01]  /*11b0*/  UMOV UR7, UR13 ;  /* 0x0000000d00077c82 */ /* 0x000fe20008000000 */
[----:B------:R-:W-:Y:S02]  /*11c0*/  UISETP.GE.OR UP0, UPT, UR5, UR10, UP0 ;  /* 0x0000000a0500728c */ /* 0x000fe40008706670 */
[----:B------:R-:W-:Y:S02]  /*11d0*/  UIMAD.WIDE.U32 UR10, UR5, UR8, URZ ;  /* 0x00000008050a72a5 */ /* 0x000fe4000f8e00ff */
[----:B------:R-:W-:Y:S02]  /*11e0*/  USHF.R.U32.HI UR7, URZ, UR9, UR7 ;  /* 0x00000009ff077299 */ /* 0x000fe40008011607 */
[----:B------:R-:W-:Y:S02]  /*11f0*/  UIADD3 UR10, UPT, UPT, -UR4, URZ, URZ ;  /* 0x000000ff040a7290 */ /* 0x000fe4000fffe1ff */
[----:B------:R-:W-:Y:S02]  /*1200*/  USEL UR7, UR4, UR7, !UP2 ;  /* 0x0000000704077287 */ /* 0x000fe4000d000000 */
[----:B------:R-:W-:Y:S01]  /*1210*/  UIMAD UR10, UR14, UR10, UR25 ;  /* 0x0000000a0e0a72a4 */ /* 0x000fe2000f8e0219 */
[----:B------:R-:W-:Y:S01]  /*1220*/  @!UP0 UMOV UR8, UR11 ;  /* 0x0000000b00088c82 */ /* 0x000fe20008000000 */
[----:B------:R-:W-:-:S02]  /*1230*/  UIADD3 UR11, UPT, UPT, -UR5, URZ, URZ ;  /* 0x000000ff050b7290 */ /* 0x000fc4000fffe1ff */
[----:B------:R-:W-:Y:S02]  /*1240*/  @!UP0 USHF.R.U32.HI UR8, URZ, UR9, UR8 ;  /* 0x00000009ff088299 */ /* 0x000fe40008011608 */
[----:B------:R-:W-:Y:S02]  /*1250*/  UIADD3 UR9, UPT, UPT, -UR7, URZ, URZ ;  /* 0x000000ff07097290 */ /* 0x000fe4000fffe1ff */
[----:B------:R-:W-:Y:S02]  /*1260*/  @!UP0 USEL UR8, UR5, UR8, !UP2 ;  /* 0x0000000805088287 */ /* 0x000fe4000d000000 */
[----:B------:R-:W-:Y:S02]  /*1270*/  UIMAD UR9, UR19, UR9, UR4 ;  /* 0x00000009130972a4 */ /* 0x000fe4000f8e0204 */
[----:B------:R-:W-:Y:S02]  /*1280*/  @!UP0 UIADD3 UR7, UPT, UPT, UR7, -UR8, URZ ;  /* 0x8000000807078290 */ /* 0x000fe4000fffe0ff */
[----:B------:R-:W-:-:S02]  /*1290*/  @!UP0 UIMAD UR6, UR9, UR6, UR8 ;  /* 0x00000006090682a4 */ /* 0x000fc4000f8e0208 */
[----:B------:R-:W-:Y:S02]  /*12a0*/  @!UP0 UIMAD UR4, UR7, UR19, UR5 ;  /* 0x00000013070482a4 */ /* 0x000fe4000f8e0205 */
[----:B------:R-:W-:Y:S02]  /*12b0*/  UIMAD UR50, UR20, UR11, UR50 ;  /* 0x0000000b143272a4 */ /* 0x000fe4000f8e0232 */
[----:B------:R-:W-:Y:S01]  /*12c0*/  UIMAD UR25, UR4, UR14, UR10 ;  /* 0x0000000e041972a4 */ /* 0x000fe2000f8e020a */
[----:B------:R-:W-:Y:S02]  /*12d0*/  @!UP0 UMOV UR5, UR6 ;  /* 0x0000000600058c82 */ /* 0x000fe40008000000 */
[----:B------:R-:W-:-:S12]  /*12e0*/  UIMAD UR50, UR5, UR20, UR50 ;  /* 0x00000014053272a4 */ /* 0x000fd8000f8e0232 */
.L_x_17:
[----:B------:R-:W-:-:S09]  /*12f0*/  UISETP.NE.AND UP0, UPT, UR22, 0x1, UPT ;  /* 0x000000011600788c */ /* 0x000fd2000bf05270 */
[----:B------:R-:W-:Y:S05]  /*1300*/  BRA.U UP0, `(.L_x_18) ;  /* 0x0000000100407547 */ /* 0x000fea000b800000 */
[----:B------:R-:W1:Y:S01]  /*1310*/  LDCU.128 UR8, c[0x0][0xb10] ;  /* 0x00016200ff0877ac */ /* 0x000e620008000c00 */
[----:B------:R-:W2:Y:S01]  /*1320*/  LDCU UR12, c[0x0][0xb0c] ;  /* 0x00016180ff0c77ac */ /* 0x000ea20008000800 */
[----:B------:R-:W3:Y:S01]  /*1330*/  LDCU UR13, c[0x0][0xb20] ;  /* 0x00016400ff0d77ac */ /* 0x000ee20008000800 */
[----:B-1----:R-:W-:Y:S02]  /*1340*/  UIMAD.WIDE.U32 UR4, UR50, UR8, URZ ;  /* 0x00000008320472a5 */ /* 0x002fe4000f8e00ff */
[----:B------:R-:W-:Y:S02]  /*1350*/  UIMAD.WIDE.U32 UR6, UR25, UR11, URZ ;  /* 0x0000000b190672a5 */ /* 0x000fe4000f8e00ff */
[----:B--2---:R-:W-:Y:S02]  /*1360*/  UISETP.NE.AND UP0, UPT, UR12, 0x1, UPT ;  /* 0x000000010c00788c */ /* 0x004fe4000bf05270 */
[----:B------:R-:W-:-:S03]  /*1370*/  USHF.R.U32.HI UR5, URZ, UR9, UR5 ;  /* 0x00000009ff057299 */ /* 0x000fc60008011605 */
[----:B------:R-:W-:Y:S01]  /*1380*/  UMOV UR4, UR7 ;  /* 0x0000000700047c82 */ /* 0x000fe20008000000 */
[----:B------:R-:W-:Y:S02]  /*1390*/  USEL UR5, UR50, UR5, !UP0 ;  /* 0x0000000532057287 */ /* 0x000fe4000c000000 */
[----:B------:R-:W-:Y:S02]  /*13a0*/  UISETP.NE.AND UP0, UPT, UR10, 0x1, UPT ;  /* 0x000000010a00788c */ /* 0x000fe4000bf05270 */
[----:B---3--:R-:W-:-:S04]  /*13b0*/  USHF.R.U32.HI UR4, URZ, UR13, UR4 ;  /* 0x0000000dff047299 */ /* 0x008fc80008011604 */
[----:B------:R-:W-:-:S04]  /*13c0*/  USEL UR4, UR25, UR4, !UP0 ;  /* 0x0000000419047287 */ /* 0x000fc8000c000000 */
[----:B------:R-:W-:Y:S02]  /*13d0*/  UIADD3 UR6, UPT, UPT, UR5, -UR4, URZ ;  /* 0x8000000405067290 */ /* 0x000fe4000fffe0ff */
[----:B------:R-:W-:Y:S02]  /*13e0*/  UIADD3 UR4, UPT, UPT, -UR5, UR4, URZ ;  /* 0x0000000405047290 */ /* 0x000fe4000fffe1ff */
[----:B------:R-:W-:Y:S02]  /*13f0*/  UIMAD UR25, UR6, UR10, UR25 ;  /* 0x0000000a061972a4 */ /* 0x000fe4000f8e0219 */
[----:B------:R-:W-:-:S12]  /*1400*/  UIMAD UR50, UR4, UR12, UR50 ;  /* 0x0000000c043272a4 */ /* 0x000fd8000f8e0232 */
.L_x_18:
[----:B------:R-:W-:Y:S01]  /*1410*/  UISETP.NE.AND UP0, UPT, UR18, 0x2, UPT ;  /* 0x000000021200788c */ /* 0x000fe2000bf05270 */
[----:B------:R-:W-:Y:S09]  /*1420*/  BRA.U !UP6, `(.L_x_19) ;  /* 0x000000010e0c7547 */ /* 0x000ff2000b800000 */
[----:B------:R-:W-:Y:S01]  /*1430*/  UCGABAR_WAIT ;  /* 0x0000000000007dc7 */ /* 0x000fe20008000000 */
[----:B------:R-:W-:Y:S01]  /*1440*/  CCTL.IVALL ;  /* 0x00000000ff00798f */ /* 0x000fe20002000000 */
[----:B------:R-:W-:Y:S05]  /*1450*/  BRA `(.L_x_20) ;  /* 0x0000000000047947 */ /* 0x000fea0003800000 */
.L_x_19:
[----:B------:R-:W-:Y:S06]  /*1460*/  BAR.SYNC.DEFER_BLOCKING 0x0 ;  /* 0x0000000000007b1d */ /* 0x000fec0000010000 */
.L_x_20:
[----:B------:R-:W-:Y:S05]  /*1470*/  BRA.U UP0, `(.L_x_21) ;  /* 0x00000039000c7547 */ /* 0x000fea000b800000 */
[----:B------:R-:W1:Y:S01]  /*1480*/  LDCU UR5, c[0x0][0x388] ;  /* 0x00007100ff0577ac */ /* 0x000e620008000800 */
[----:B------:R-:W-:Y:S01]  /*1490*/  PLOP3.LUT P1, PT, PT, PT, UP3, 0x80, 0x8 ;  /* 0x000000000008781c */ /* 0x000fe20003f2f038 */
[----:B------:R-:W-:Y:S01]  /*14a0*/  HFMA2 R4, -RZ, RZ, 0, 5.9604644775390625e-08 ;  /* 0x00000001ff047431 */ /* 0x000fe200000001ff */
[----:B------:R-:W-:Y:S01]  /*14b0*/  ISETP.EQ.OR P2, PT, R0, RZ, P3 ;  /* 0x000000ff0000720c */ /* 0x000fe20001f42670 */
[----:B------:R-:W2:Y:S01]  /*14c0*/  LDCU UR6, c[0x0][0x38c] ;  /* 0x00007180ff0677ac */ /* 0x000ea20008000800 */
[----:B------:R-:W-:Y:S02]  /*14d0*/  PLOP3.LUT P1, PT, P1, PT, PT, 0x8, 0x80 ;  /* 0x000000000080781c */ /* 0x000fe40000f2e170 */
[----:B------:R-:W-:Y:S01]  /*14e0*/  MOV R3, RZ ;  /* 0x000000ff00037202 */ /* 0x000fe20000000f00 */
[----:B------:R-:W3:Y:S01]  /*14f0*/  LDCU UR7, c[0x0][0x390] ;  /* 0x00007200ff0777ac */ /* 0x000ee20008000800 */
[----:B------:R-:W-:Y:S02]  /*1500*/  UISETP.NE.AND UP1, UPT, UR18, URZ, UPT ;  /* 0x000000ff1200728c */ /* 0x000fe4000bf25270 */
[----:B------:R-:W-:Y:S01]  /*1510*/  USEL UR55, URZ, 0x1, UP5 ;  /* 0x00000001ff377887 */ /* 0x000fe2000a800000 */
[----:B------:R-:W-:Y:S01]  /*1520*/  UMOV UR47, URZ ;  /* 0x000000ff002f7c82 */ /* 0x000fe20008000000 */
[----:B------:R-:W-:Y:S01]  /*1530*/  UMOV UR46, URZ ;  /* 0x000000ff002e7c82 */ /* 0x000fe20008000000 */
[----:B-1----:R-:W-:-:S02]  /*1540*/  UIADD3 UR5, UPT, UPT, UR5, 0x3f, URZ ;  /* 0x0000003f05057890 */ /* 0x002fc4000fffe0ff */
[----:B------:R-:W-:Y:S02]  /*1550*/  USEL UR55, UR55, 0x2, UP1 ;  /* 0x0000000237377887 */ /* 0x000fe40008800000 */
[----:B------:R-:W-:Y:S01]  /*1560*/  USHF.R.S32.HI UR4, URZ, 0x1f, UR5 ;  /* 0x0000001fff047899 */ /* 0x000fe20008011405 */
[----:B------:R-:W-:-:S03]  /*1570*/  UMOV UR70, URZ ;  /* 0x000000ff00467c82 */ /* 0x000fc60008000000 */
[----:B------:R-:W-:-:S04]  /*1580*/  ULEA.HI UR4, UR4, UR5, URZ, 0x6 ;  /* 0x0000000504047291 */ /* 0x000fc8000f8f30ff */
[----:B------:R-:W-:-:S04]  /*1590*/  USHF.R.S32.HI UR4, URZ, 0x6, UR4 ;  /* 0x00000006ff047899 */ /* 0x000fc80008011404 */
[----:B--2---:R-:W-:-:S04]  /*15a0*/  UIMAD UR4, UR4, UR6, URZ ;  /* 0x00000006040472a4 */ /* 0x004fc8000f8e02ff */
[----:B---3--:R-:W-:-:S04]  /*15b0*/  UIMAD UR6, UR4, UR7, URZ ;  /* 0x00000007040672a4 */ /* 0x008fc8000f8e02ff */
[----:B------:R-:W-:Y:S02]  /*15c0*/  UISETP.NE.AND UP2, UPT, UR6, URZ, UPT ;  /* 0x000000ff0600728c */ /* 0x000fe4000bf45270 */
[----:B------:R-:W-:Y:S01]  /*15d0*/  UISETP.LT.U32.AND UP0, UPT, UR6, 0x6, UPT ;  /* 0x000000060600788c */ /* 0x000fe2000bf01070 */
[----:B------:R-:W-:Y:S01]  /*15e0*/  IMAD.U32 R17, RZ, RZ, UR6 ;  /* 0x00000006ff117e24 */ /* 0x000fe2000f8e00ff */
[----:B------:R-:W1:Y:S01]  /*15f0*/  LDCU UR4, c[0x0][0x370] ;  /* 0x00006e00ff0477ac */ /* 0x000e620008000800 */
[----:B------:R-:W2:Y:S01]  /*1600*/  LDCU UR7, c[0x0][0x374] ;  /* 0x00006e80ff0777ac */ /* 0x000ea20008000800 */
[----:B-1----:R-:W-:Y:S01]  /*1610*/  IMAD.U32 R14, RZ, RZ, UR4 ;  /* 0x00000004ff0e7e24 */ /* 0x002fe2000f8e00ff */
[----:B------:R-:W-:Y:S01]  /*1620*/  USEL UR4, UR6, 0x6, UP0 ;  /* 0x0000000606047887 */ /* 0x000fe20008000000 */
[----:B--2---:R-:W-:-:S03]  /*1630*/  MOV R13, UR7 ;  /* 0x00000007000d7c02 */ /* 0x004fc60008000f00 */
[----:B------:R-:W-:Y:S02]  /*1640*/  UIADD3 UR5, UPT, UPT, UR4, -0x1, URZ ;  /* 0xffffffff04057890 */ /* 0x000fe4000fffe0ff */
[----:B------:R-:W-:Y:S02]  /*1650*/  @!UP2 UIADD3 UR5, UPT, UPT, UR4, URZ, URZ ;  /* 0x000000ff0405a290 */ /* 0x000fe4000fffe0ff */
[----:B------:R-:W-:Y:S02]  /*1660*/  UIADD3 UR6, UPT, UPT, UR6, -UR4, URZ ;  /* 0x8000000406067290 */ /* 0x000fe4000fffe0ff */
[----:B------:R-:W-:-:S04]  /*1670*/  UIADD3 UR4, UPT, UPT, UR5, 0x1, URZ ;  /* 0x0000000105047890 */ /* 0x000fc8000fffe0ff */
[----:B------:R-:W-:Y:S02]  /*1680*/  IMAD.U32 R16, RZ, RZ, UR6 ;  /* 0x00000006ff107e24 */ /* 0x000fe4000f8e00ff */
[----:B------:R-:W-:-:S07]  /*1690*/  IMAD.U32 R12, RZ, RZ, UR4 ;  /* 0x00000004ff0c7e24 */ /* 0x000fce000f8e00ff */
.L_x_39:
[----:B------:R-:W1:Y:S01]  /*16a0*/  S2UR UR38, SR_CgaCtaId ;  /* 0x00000000002679c3 */ /* 0x000e620000008800 */
[----:B------:R-:W-:Y:S01]  /*16b0*/  UMOV UR4, 0x400 ;  /* 0x0000040000047882 */ /* 0x000fe20000000000 */
[----:B------:R-:W-:Y:S01]  /*16c0*/  R2UR UR5, R17 ;  /* 0x00000000110572ca */ /* 0x000fe200000e0000 */
[----:B------:R-:W-:Y:S01]  /*16d0*/  USHF.L.U32 UR54, UR50, 0x6, URZ ;  /* 0x0000000632367899 */ /* 0x000fe200080006ff */
[----:B------:R-:W-:Y:S01]  /*16e0*/  SHF.L.U32 R0, R4, 0x1f, RZ ;  /* 0x0000001f04007819 */ /* 0x000fe200000006ff */
[----:B------:R-:W-:-:S10]  /*16f0*/  UMOV UR30, URZ ;  /* 0x000000ff001e7c82 */ /* 0x000fd40008000000 */
[----:B------:R-:W-:-:S03]  /*1700*/  UISETP.NE.AND UP0, UPT, UR5, URZ, UPT ;  /* 0x000000ff0500728c */ /* 0x000fc6000bf05270 */
[----:B------:R-:W-:Y:S02]  /*1710*/  UMOV UR5, URZ ;  /* 0x000000ff00057c82 */ /* 0x000fe40008000000 */
[----:B------:R-:W-:Y:S01]  /*1720*/  IMAD.U32 R2, RZ, RZ, UR5 ;  /* 0x00000005ff027e24 */ /* 0x000fe2000f8e00ff */
[----:B-1----:R-:W-:-:S04]  /*1730*/  ULEA UR38, UR38, UR4, 0x18 ;  /* 0x0000000426267291 */ /* 0x002fc8000f8ec0ff */
[----:B------:R-:W-:-:S09]  /*1740*/  ULEA UR4, UR47, UR38, 0x3 ;  /* 0x000000262f047291 */ /* 0x000fd2000f8e18ff */
[----:B------:R1:W2:Y:S01]  /*1750*/  SYNCS.PHASECHK.TRANS64.TRYWAIT P0, [UR4+0x30], R0 ;  /* 0x00003000ff0075a7 */ /* 0x0002a20008001104 */
[----:B------:R-:W-:-:S06]  /*1760*/  USHF.L.U32 UR4, UR25, 0x6, URZ ;  /* 0x0000000619047899 */ /* 0x000fcc00080006ff */
[----:B------:R-:W-:Y:S01]  /*1770*/  IMAD.U32 R11, RZ, RZ, UR4 ;  /* 0x00000004ff0b7e24 */ /* 0x000fe2000f8e00ff */
[----:B------:R-:W-:Y:S02]  /*1780*/  UMOV UR4, URZ ;  /* 0x000000ff00047c82 */ /* 0x000fe40008000000 */
[----:B-1----:R-:W-:Y:S01]  /*1790*/  MOV R0, UR4 ;  /* 0x0000000400007c02 */ /* 0x002fe20008000f00 */
[----:B------:R-:W-:Y:S06]  /*17a0*/  BRA.U !UP0, `(.L_x_22) ;  /* 0x00000015083c7547 */ /* 0x000fec000b800000 */
[----:B------:R-:W1:Y:S01]  /*17b0*/  LDCU.128 UR8, c[0x0][0x480] ;  /* 0x00009000ff0877ac */ /* 0x000e620008000c00 */
[----:B------:R-:W-:Y:S02]  /*17c0*/  R2UR UR45, R12 ;  /* 0x000000000c2d72ca */ /* 0x000fe400000e0000 */
[----:B------:R-:W-:Y:S01]  /*17d0*/  R2UR UR44, R11 ;  /* 0x000000000b2c72ca */ /* 0x000fe200000e0000 */
[----:B------:R-:W-:Y:S02]  /*17e0*/  UIADD3 UR42, UPT, UPT, UR54, 0x8, URZ ;  /* 0x00000008362a7890 */ /* 0x000fe4000fffe0ff */
[----:B------:R-:W-:Y:S02]  /*17f0*/  UIADD3 UR41, UPT, UPT, UR54, 0x10, URZ ;  /* 0x0000001036297890 */ /* 0x000fe4000fffe0ff */
[----:B------:R-:W-:Y:S02]  /*1800*/  UIADD3 UR40, UPT, UPT, UR54, 0x18, URZ ;  /* 0x0000001836287890 */ /* 0x000fe4000fffe0ff */
[----:B------:R-:W-:-:S02]  /*1810*/  UIADD3 UR36, UPT, UPT, UR54, 0x20, URZ ;  /* 0x0000002036247890 */ /* 0x000fc4000fffe0ff */
[----:B------:R-:W-:Y:S02]  /*1820*/  UIADD3 UR35, UPT, UPT, UR54, 0x28, URZ ;  /* 0x0000002836237890 */ /* 0x000fe4000fffe0ff */
[----:B------:R-:W-:Y:S02]  /*1830*/  UIADD3 UR34, UPT, UPT, UR54, 0x30, URZ ;  /* 0x0000003036227890 */ /* 0x000fe4000fffe0ff */
[----:B------:R-:W-:Y:S02]  /*1840*/  UIADD3 UR43, UPT, UPT, UR54, 0x38, URZ ;  /* 0x00000038362b7890 */ /* 0x000fe4000fffe0ff */
[----:B-1----:R-:W-:Y:S02]  /*1850*/  UIMAD.WIDE.U32 UR6, UR42, UR9, URZ ;  /* 0x000000092a0672a5 */ /* 0x002fe4000f8e00ff */
[----:B------:R-:W-:Y:S02]  /*1860*/  UIMAD.WIDE.U32 UR12, UR41, UR9, URZ ;  /* 0x00000009290c72a5 */ /* 0x000fe4000f8e00ff */
[----:B------:R-:W-:-:S02]  /*1870*/  UIMAD.WIDE.U32 UR14, UR40, UR9, URZ ;  /* 0x00000009280e72a5 */ /* 0x000fc4000f8e00ff */
[----:B------:R-:W-:Y:S01]  /*1880*/  UIMAD.WIDE.U32 UR16, UR36, UR9, URZ ;  /* 0x00000009241072a5 */ /* 0x000fe2000f8e00ff */
[----:B------:R-:W-:Y:S01]  /*1890*/  UMOV UR6, UR7 ;  /* 0x0000000700067c82 */ /* 0x000fe20008000000 */
[----:B------:R-:W-:Y:S02]  /*18a0*/  UIMAD.WIDE.U32 UR18, UR35, UR9, URZ ;  /* 0x00000009231272a5 */ /* 0x000fe4000f8e00ff */
[----:B------:R-:W-:Y:S02]  /*18b0*/  USHF.R.U32.HI UR26, URZ, UR10, UR6 ;  /* 0x0000000aff1a7299 */ /* 0x000fe40008011606 */
[----:B------:R-:W-:Y:S01]  /*18c0*/  UIMAD.WIDE.U32 UR22, UR54, UR9, URZ ;  /* 0x00000009361672a5 */ /* 0x000fe2000f8e00ff */
[----:B------:R-:W-:Y:S01]  /*18d0*/  UMOV UR6, UR13 ;  /* 0x0000000d00067c82 */ /* 0x000fe20008000000 */
[----:B------:R-:W-:Y:S02]  /*18e0*/  UIMAD.WIDE.U32 UR20, UR34, UR9, URZ ;  /* 0x00000009221472a5 */ /* 0x000fe4000f8e00ff */
[----:B------:R-:W-:-:S02]  /*18f0*/  USHF.R.U32.HI UR12, URZ, UR10, UR6 ;  /* 0x0000000aff0c7299 */ /* 0x000fc40008011606 */
[----:B------:R-:W-:Y:S01]  /*1900*/  UIMAD.WIDE.U32 UR24, UR43, UR9, URZ ;  /* 0x000000092b1872a5 */ /* 0x000fe2000f8e00ff */
[----:B------:R-:W-:Y:S01]  /*1910*/  UMOV UR6, UR15 ;  /* 0x0000000f00067c82 */ /* 0x000fe20008000000 */
[----:B------:R-:W1:Y:S01]  /*1920*/  LDCU.64 UR4, c[0x0][0x490] ;  /* 0x00009200ff0477ac */ /* 0x000e620008000a00 */
[----:B------:R-:W-:Y:S02]  /*1930*/  USHF.R.U32.HI UR9, URZ, UR10, UR6 ;  /* 0x0000000aff097299 */ /* 0x000fe40008011606 */
[----:B------:R-:W-:Y:S01]  /*1940*/  UISETP.NE.AND UP0, UPT, UR8, 0x1, UPT ;  /* 0x000000010800788c */ /* 0x000fe2000bf05270 */
[----:B------:R-:W-:Y:S01]  /*1950*/  UMOV UR6, UR17 ;  /* 0x0000001100067c82 */ /* 0x000fe20008000000 */
[----:B------:R-:W-:Y:S02]  /*1960*/  UIADD3 UR70, UPT, UPT, UR45, UR46, URZ ;  /* 0x0000002e2d467290 */ /* 0x000fe4000fffe0ff */
[----:B------:R-:W-:Y:S02]  /*1970*/  USHF.R.U32.HI UR15, URZ, UR10, UR6 ;  /* 0x0000000aff0f7299 */ /* 0x000fe40008011606 */
[----:B------:R-:W-:Y:S01]  /*1980*/  USEL UR18, UR42, UR26, !UP0 ;  /* 0x0000001a2a127287 */ /* 0x000fe2000c000000 */
[----:B------:R-:W-:Y:S01]  /*1990*/  UMOV UR6, UR19 ;  /* 0x0000001300067c82 */ /* 0x000fe20008000000 */
[----:B------:R-:W-:-:S02]  /*19a0*/  USEL UR16, UR40, UR9, !UP0 ;  /* 0x0000000928107287 */ /* 0x000fc4000c000000 */
[----:B------:R-:W-:Y:S02]  /*19b0*/  USHF.R.U32.HI UR14, URZ, UR10, UR6 ;  /* 0x0000000aff0e7299 */ /* 0x000fe40008011606 */
[----:B------:R-:W-:Y:S01]  /*19c0*/  USEL UR17, UR41, UR12, !UP0 ;  /* 0x0000000c29117287 */ /* 0x000fe2000c000000 */
[----:B------:R-:W-:Y:S01]  /*19d0*/  UMOV UR6, UR21 ;  /* 0x0000001500067c82 */ /* 0x000fe20008000000 */
[----:B------:R-:W-:Y:S02]  /*19e0*/  USEL UR15, UR36, UR15, !UP0 ;  /* 0x0000000f240f7287 */ /* 0x000fe4000c000000 */
[----:B------:R-:W-:Y:S02]  /*19f0*/  USHF.R.U32.HI UR7, URZ, UR10, UR6 ;  /* 0x0000000aff077299 */ /* 0x000fe40008011606 */
[----:B------:R-:W-:Y:S01]  /*1a00*/  USEL UR14, UR35, UR14, !UP0 ;  /* 0x0000000e230e7287 */ /* 0x000fe2000c000000 */
[----:B------:R-:W-:Y:S01]  /*1a10*/  UMOV UR6, UR23 ;  /* 0x0000001700067c82 */ /* 0x000fe20008000000 */
[----:B-1----:R-:W-:-:S02]  /*1a20*/  UIMAD.WIDE.U32 UR20, UR17, UR4, URZ ;  /* 0x00000004111472a5 */ /* 0x002fc4000f8e00ff */
[----:B------:R-:W-:Y:S02]  /*1a30*/  USHF.R.U32.HI UR19, URZ, UR10, UR6 ;  /* 0x0000000aff137299 */ /* 0x000fe40008011606 */
[----:B------:R-:W-:Y:S01]  /*1a40*/  UIMAD.WIDE.U32 UR22, UR16, UR4, URZ ;  /* 0x00000004101672a5 */ /* 0x000fe2000f8e00ff */
[----:B------:R-:W-:Y:S01]  /*1a50*/  UMOV UR6, UR25 ;  /* 0x0000001900067c82 */ /* 0x000fe20008000000 */
[----:B------:R-:W-:Y:S02]  /*1a60*/  USEL UR19, UR54, UR19, !UP0 ;  /* 0x0000001336137287 */ /* 0x000fe4000c000000 */
[----:B------:R-:W-:Y:S02]  /*1a70*/  USHF.R.U32.HI UR6, URZ, UR10, UR6 ;  /* 0x0000000aff067299 */ /* 0x000fe40008011606 */
[----:B------:R-:W-:Y:S02]  /*1a80*/  USEL UR10, UR34, UR7, !UP0 ;  /* 0x00000007220a7287 */ /* 0x000fe4000c000000 */
[----:B------:R-:W-:-:S02]  /*1a90*/  USEL UR9, UR43, UR6, !UP0 ;  /* 0x000000062b097287 */ /* 0x000fc4000c000000 */
[----:B------:R-:W-:Y:S02]  /*1aa0*/  UIMAD.WIDE.U32 UR6, UR18, UR4, URZ ;  /* 0x00000004120672a5 */ /* 0x000fe4000f8e00ff */
[----:B------:R-:W-:Y:S02]  /*1ab0*/  UIMAD.WIDE.U32 UR12, UR19, UR4, URZ ;  /* 0x00000004130c72a5 */ /* 0x000fe4000f8e00ff */
[----:B------:R-:W-:Y:S02]  /*1ac0*/  UIMAD.WIDE.U32 UR24, UR15, UR4, URZ ;  /* 0x000000040f1872a5 */ /* 0x000fe4000f8e00ff */
[----:B------:R-:W-:Y:S02]  /*1ad0*/  UIMAD.WIDE.U32 UR26, UR14, UR4, URZ ;  /* 0x000000040e1a72a5 */ /* 0x000fe4000f8e00ff */
[----:B------:R-:W-:Y:S02]  /*1ae0*/  UIMAD.WIDE.U32 UR30, UR10, UR4, URZ ;  /* 0x000000040a1e72a5 */ /* 0x000fe4000f8e00ff */
[----:B------:R-:W-:Y:S01]  /*1af0*/  UIMAD.WIDE.U32 UR28, UR9, UR4, URZ ;  /* 0x00000004091c72a5 */ /* 0x000fe2000f8e00ff */
[----:B------:R-:W-:-:S02]  /*1b00*/  UMOV UR12, UR13 ;  /* 0x0000000d000c7c82 */ /* 0x000fc40008000000 */
[----:B------:R-:W-:Y:S01]  /*1b10*/  UMOV UR4, UR7 ;  /* 0x0000000700047c82 */ /* 0x000fe20008000000 */
[----:B------:R-:W-:Y:S02]  /*1b20*/  USHF.R.U32.HI UR33, URZ, UR5, UR12 ;  /* 0x00000005ff217299 */ /* 0x000fe4000801160c */
[----:B------:R-:W-:Y:S01]  /*1b30*/  USHF.R.U32.HI UR32, URZ, UR5, UR4 ;  /* 0x00000005ff207299 */ /* 0x000fe20008011604 */
[----:B------:R-:W1:Y:S02]  /*1b40*/  LDCU.64 UR12, c[0x0][0x4b0] ;  /* 0x00009600ff0c77ac */ /* 0x000e640008000a00 */
[----:B------:R-:W-:Y:S01]  /*1b50*/  UMOV UR4, UR21 ;  /* 0x0000001500047c82 */ /* 0x000fe20008000000 */
[----:B------:R-:W1:Y:S01]  /*1b60*/  LDCU.64 UR6, c[0x0][0x4d0] ;  /* 0x00009a00ff0677ac */ /* 0x000e620008000a00 */
[----:B------:R-:W-:Y:S02]  /*1b70*/  USHF.R.U32.HI UR77, URZ, UR5, UR4 ;  /* 0x00000005ff4d7299 */ /* 0x000fe40008011604 */
[----:B------:R-:W-:Y:S01]  /*1b80*/  UISETP.NE.AND UP0, UPT, UR11, 0x1, UPT ;  /* 0x000000010b00788c */ /* 0x000fe2000bf05270 */
[----:B------:R-:W-:Y:S01]  /*1b90*/  UMOV UR4, UR23 ;  /* 0x0000001700047c82 */ /* 0x000fe20008000000 */
[----:B------:R-:W-:-:S02]  /*1ba0*/  UIADD3 UR23, UPT, UPT, -UR17, URZ, URZ ;  /* 0x000000ff11177290 */ /* 0x000fc4000fffe1ff */
[----:B------:R-:W-:Y:S02]  /*1bb0*/  USHF.R.U32.HI UR69, URZ, UR5, UR4 ;  /* 0x00000005ff457299 */ /* 0x000fe40008011604 */
[----:B------:R-:W-:Y:S01]  /*1bc0*/  UIADD3 UR24, UPT, UPT, -UR18, URZ, URZ ;  /* 0x000000ff12187290 */ /* 0x000fe2000fffe1ff */
[----:B------:R-:W-:Y:S01]  /*1bd0*/  UMOV UR4, UR25 ;  /* 0x0000001900047c82 */ /* 0x000fe20008000000 */
[----:B------:R-:W-:Y:S02]  /*1be0*/  UIADD3 UR20, UPT, UPT, -UR14, URZ, URZ ;  /* 0x000000ff0e147290 */ /* 0x000fe4000fffe1ff */
[----:B------:R-:W-:Y:S02]  /*1bf0*/  USHF.R.U32.HI UR61, URZ, UR5, UR4 ;  /* 0x00000005ff3d7299 */ /* 0x000fe40008011604 */
[----:B------:R-:W-:Y:S01]  /*1c00*/  USEL UR48, UR18, UR32, !UP0 ;  /* 0x0000002012307287 */ /* 0x000fe2000c000000 */
[----:B------:R-:W-:Y:S01]  /*1c10*/  UMOV UR4, UR27 ;  /* 0x0000001b00047c82 */ /* 0x000fe20008000000 */
[----:B------:R-:W-:-:S02]  /*1c20*/  UIADD3 UR22, UPT, UPT, -UR16, URZ, URZ ;  /* 0x000000ff10167290 */ /* 0x000fc4000fffe1ff */
[----:B------:R-:W-:Y:S02]  /*1c30*/  USHF.R.U32.HI UR53, URZ, UR5, UR4 ;  /* 0x00000005ff357299 */ /* 0x000fe40008011604 */
[----:B------:R-:W-:Y:S01]  /*1c40*/  IMAD.U32 R7, RZ, RZ, UR48 ;  /* 0x00000030ff077e24 */ /* 0x000fe2000f8e00ff */
[----:B------:R-:W-:Y:S01]  /*1c50*/  UIADD3 UR21, UPT, UPT, -UR15, URZ, URZ ;  /* 0x000000ff0f157290 */ /* 0x000fe2000fffe1ff */
[----:B------:R-:W-:Y:S01]  /*1c60*/  UMOV UR4, UR31 ;  /* 0x0000001f00047c82 */ /* 0x000fe20008000000 */
[----:B------:R-:W-:Y:S02]  /*1c70*/  UIADD3 UR25, UPT, UPT, -UR19, URZ, URZ ;  /* 0x000000ff13197290 */ /* 0x000fe4000fffe1ff */
[----:B------:R-:W-:Y:S02]  /*1c80*/  USHF.R.U32.HI UR37, URZ, UR5, UR4 ;  /* 0x00000005ff257299 */ /* 0x000fe40008011604 */
[----:B------:R-:W-:Y:S01]  /*1c90*/  USEL UR49, UR19, UR33, !UP0 ;  /* 0x0000002113317287 */ /* 0x000fe2000c000000 */
[----:B------:R-:W-:Y:S01]  /*1ca0*/  UMOV UR4, UR29 ;  /* 0x0000001d00047c82 */ /* 0x000fe20008000000 */
[----:B------:R-:W-:-:S02]  /*1cb0*/  USEL UR77, UR17, UR77, !UP0 ;  /* 0x0000004d114d7287 */ /* 0x000fc4000c000000 */
[----:B------:R-:W-:Y:S02]  /*1cc0*/  USHF.R.U32.HI UR29, URZ, UR5, UR4 ;  /* 0x00000005ff1d7299 */ /* 0x000fe40008011604 */
[----:B------:R-:W-:Y:S01]  /*1cd0*/  IMAD.U32 R10, RZ, RZ, UR49 ;  /* 0x00000031ff0a7e24 */ /* 0x000fe2000f8e00ff */
[----:B------:R-:W-:Y:S02]  /*1ce0*/  UIADD3 UR4, UPT, UPT, -UR9, URZ, URZ ;  /* 0x000000ff09047290 */ /* 0x000fe4000fffe1ff */
[----:B------:R-:W-:Y:S02]  /*1cf0*/  USEL UR29, UR9, UR29, !UP0 ;  /* 0x0000001d091d7287 */ /* 0x000fe4000c000000 */
[----:B------:R-:W-:Y:S02]  /*1d00*/  UIADD3 UR5, UPT, UPT, -UR10, URZ, URZ ;  /* 0x000000ff0a057290 */ /* 0x000fe4000fffe1ff */
[----:B------:R-:W-:Y:S02]  /*1d10*/  UIMAD UR27, UR8, UR4, UR43 ;  /* 0x00000004081b72a4 */ /* 0x000fe4000f8e022b */
[----:B------:R-:W-:-:S02]  /*1d20*/  USEL UR69, UR16, UR69, !UP0 ;  /* 0x0000004510457287 */ /* 0x000fc4000c000000 */
[----:B------:R-:W-:Y:S02]  /*1d30*/  USEL UR61, UR15, UR61, !UP0 ;  /* 0x0000003d0f3d7287 */ /* 0x000fe4000c000000 */
[----:B------:R-:W-:Y:S02]  /*1d40*/  USEL UR53, UR14, UR53, !UP0 ;  /* 0x000000350e357287 */ /* 0x000fe4000c000000 */
[----:B------:R-:W-:Y:S02]  /*1d50*/  USEL UR37, UR10, UR37, !UP0 ;  /* 0x000000250a257287 */ /* 0x000fe4000c000000 */
[----:B------:R-:W-:Y:S02]  /*1d60*/  UIMAD UR75, UR8, UR23, UR41 ;  /* 0x00000017084b72a4 */ /* 0x000fe4000f8e0229 */
[----:B------:R-:W-:Y:S02]  /*1d70*/  UIADD3 UR4, UPT, UPT, -UR29, URZ, URZ ;  /* 0x000000ff1d047290 */ /* 0x000fe4000fffe1ff */
[----:B------:R-:W-:-:S02]  /*1d80*/  UIMAD UR42, UR8, UR24, UR42 ;  /* 0x00000018082a72a4 */ /* 0x000fc4000f8e022a */
[----:B------:R-:W-:Y:S02]  /*1d90*/  UIMAD UR51, UR8, UR20, UR35 ;  /* 0x00000014083372a4 */ /* 0x000fe4000f8e0223 */
[----:B------:R-:W-:Y:S02]  /*1da0*/  UIADD3 UR23, UPT, UPT, -UR48, URZ, URZ ;  /* 0x000000ff30177290 */ /* 0x000fe4000fffe1ff */
[----:B------:R-:W-:Y:S02]  /*1db0*/  UIMAD UR67, UR8, UR22, UR40 ;  /* 0x00000016084372a4 */ /* 0x000fe4000f8e0228 */
[----:B------:R-:W-:Y:S02]  /*1dc0*/  UIMAD UR59, UR8, UR21, UR36 ;  /* 0x00000015083b72a4 */ /* 0x000fe4000f8e0224 */
[----:B------:R-:W-:Y:S02]  /*1dd0*/  UIMAD UR35, UR8, UR5, UR34 ;  /* 0x00000005082372a4 */ /* 0x000fe4000f8e0222 */
[----:B------:R-:W-:-:S02]  /*1de0*/  UIMAD UR25, UR8, UR25, UR54 ;  /* 0x00000019081972a4 */ /* 0x000fc4000f8e0236 */
[----:B------:R-:W-:Y:S02]  /*1df0*/  UIADD3 UR24, UPT, UPT, -UR49, URZ, URZ ;  /* 0x000000ff31187290 */ /* 0x000fe4000fffe1ff */
[----:B------:R-:W-:Y:S02]  /*1e00*/  UIADD3 UR22, UPT, UPT, -UR77, URZ, URZ ;  /* 0x000000ff4d167290 */ /* 0x000fe4000fffe1ff */
[----:B------:R-:W-:Y:S02]  /*1e10*/  UIADD3 UR21, UPT, UPT, -UR69, URZ, URZ ;  /* 0x000000ff45157290 */ /* 0x000fe4000fffe1ff */
[----:B------:R-:W-:Y:S02]  /*1e20*/  UIADD3 UR20, UPT, UPT, -UR61, URZ, URZ ;  /* 0x000000ff3d147290 */ /* 0x000fe4000fffe1ff */
[----:B------:R-:W-:Y:S02]  /*1e30*/  UIADD3 UR8, UPT, UPT, -UR53, URZ, URZ ;  /* 0x000000ff35087290 */ /* 0x000fe4000fffe1ff */
[----:B------:R-:W-:-:S02]  /*1e40*/  UIADD3 UR5, UPT, UPT, -UR37, URZ, URZ ;  /* 0x000000ff25057290 */ /* 0x000fc4000fffe1ff */
[----:B------:R-:W-:Y:S02]  /*1e50*/  UIMAD UR28, UR11, UR4, UR9 ;  /* 0x000000040b1c72a4 */ /* 0x000fe4000f8e0209 */
[----:B------:R-:W-:Y:S02]  /*1e60*/  UIMAD UR23, UR11, UR23, UR18 ;  /* 0x000000170b1772a4 */ /* 0x000fe4000f8e0212 */
[----:B-1----:R-:W-:Y:S02]  /*1e70*/  UIMAD UR9, UR42, UR12, UR6 ;  /* 0x0000000c2a0972a4 */ /* 0x002fe4000f8e0206 */
[----:B------:R-:W-:Y:S02]  /*1e80*/  UIMAD UR24, UR11, UR24, UR19 ;  /* 0x000000180b1872a4 */ /* 0x000fe4000f8e0213 */
[----:B------:R-:W-:Y:S02]  /*1e90*/  UIMAD UR22, UR11, UR22, UR17 ;  /* 0x000000160b1672a4 */ /* 0x000fe4000f8e0211 */
[----:B------:R-:W-:Y:S01]  /*1ea0*/  UIMAD UR21, UR11, UR21, UR16 ;  /* 0x000000150b1572a4 */ /* 0x000fe2000f8e0210 */
[----:B------:R-:W-:Y:S01]  /*1eb0*/  IMAD.U32 R6, RZ, RZ, UR9 ;  /* 0x00000009ff067e24 */ /* 0x000fe2000f8e00ff */
[----:B------:R-:W-:-:S02]  /*1ec0*/  UIMAD UR20, UR11, UR20, UR15 ;  /* 0x000000140b1472a4 */ /* 0x000fc4000f8e020f */
[----:B------:R-:W-:Y:S02]  /*1ed0*/  UIMAD UR8, UR11, UR8, UR14 ;  /* 0x000000080b0872a4 */ /* 0x000fe4000f8e020e */
[----:B------:R-:W-:Y:S02]  /*1ee0*/  UIMAD UR36, UR11, UR5, UR10 ;  /* 0x000000050b2472a4 */ /* 0x000fe4000f8e020a */
[----:B------:R-:W-:Y:S02]  /*1ef0*/  UIMAD UR11, UR25, UR12, UR6 ;  /* 0x0000000c190b72a4 */ /* 0x000fe4000f8e0206 */
[----:B------:R-:W-:Y:S02]  /*1f00*/  UIMAD UR75, UR75, UR12, UR6 ;  /* 0x0000000c4b4b72a4 */ /* 0x000fe4000f8e0206 */
[----:B------:R-:W-:Y:S02]  /*1f10*/  UIMAD UR67, UR67, UR12, UR6 ;  /* 0x0000000c434372a4 */ /* 0x000fe4000f8e0206 */
[----:B------:R-:W-:Y:S01]  /*1f20*/  UIMAD UR59, UR59, UR12, UR6 ;  /* 0x0000000c3b3b72a4 */ /* 0x000fe2000f8e0206 */
[----:B------:R-:W-:Y:S01]  /*1f30*/  MOV R9, UR11 ;  /* 0x0000000b00097c02 */ /* 0x000fe20008000f00 */
[----:B------:R-:W-:-:S02]  /*1f40*/  UIMAD UR51, UR51, UR12, UR6 ;  /* 0x0000000c333372a4 */ /* 0x000fc4000f8e0206 */
[----:B------:R-:W-:Y:S02]  /*1f50*/  UIMAD UR35, UR35, UR12, UR6 ;  /* 0x0000000c232372a4 */ /* 0x000fe4000f8e0206 */
[----:B------:R-:W-:Y:S02]  /*1f60*/  UIMAD UR27, UR27, UR12, UR6 ;  /* 0x0000000c1b1b72a4 */ /* 0x000fe4000f8e0206 */
[----:B------:R-:W-:Y:S02]  /*1f70*/  UIMAD UR6, UR23, UR13, UR7 ;  /* 0x0000000d170672a4 */ /* 0x000fe4000f8e0207 */
[----:B------:R-:W-:Y:S02]  /*1f80*/  UIMAD UR9, UR24, UR13, UR7 ;  /* 0x0000000d180972a4 */ /* 0x000fe4000f8e0207 */
[----:B------:R-:W-:Y:S02]  /*1f90*/  UIMAD UR76, UR22, UR13, UR7 ;  /* 0x0000000d164c72a4 */ /* 0x000fe4000f8e0207 */
[----:B------:R-:W-:Y:S01]  /*1fa0*/  UIMAD UR68, UR21, UR13, UR7 ;  /* 0x0000000d154472a4 */ /* 0x000fe2000f8e0207 */
[----:B------:R-:W-:Y:S01]  /*1fb0*/  IMAD.U32 R5, RZ, RZ, UR6 ;  /* 0x00000006ff057e24 */ /* 0x000fe2000f8e00ff */
[----:B------:R-:W-:Y:S01]  /*1fc0*/  UIMAD UR60, UR20, UR13, UR7 ;  /* 0x0000000d143c72a4 */ /* 0x000fe2000f8e0207 */
[----:B------:R-:W-:Y:S01]  /*1fd0*/  MOV R8, UR9 ;  /* 0x0000000900087c02 */ /* 0x000fe20008000f00 */
[----:B------:R-:W-:-:S02]  /*1fe0*/  UIMAD UR52, UR8, UR13, UR7 ;  /* 0x0000000d083472a4 */ /* 0x000fc4000f8e0207 */
[----:B------:R-:W-:Y:S02]  /*1ff0*/  UIMAD UR36, UR36, UR13, UR7 ;  /* 0x0000000d242472a4 */ /* 0x000fe4000f8e0207 */
[----:B------:R-:W-:Y:S01]  /*2000*/  UIMAD UR28, UR28, UR13, UR7 ;  /* 0x0000000d1c1c72a4 */ /* 0x000fe2000f8e0207 */
[----:B------:R-:W-:Y:S02]  /*2010*/  UMOV UR6, URZ ;  /* 0x000000ff00067c82 */ /* 0x000fe40008000000 */
[----:B------:R-:W-:Y:S01]  /*2020*/  UMOV UR7, URZ ;  /* 0x000000ff00077c82 */ /* 0x000fe20008000000 */
[----:B------:R-:W-:Y:S01]  /*2030*/  MOV R2, UR6 ;  /* 0x0000000600027c02 */ /* 0x000fe20008000f00 */
[----:B------:R-:W-:Y:S01]  /*2040*/  IMAD.U32 R0, RZ, RZ, UR7 ;  /* 0x00000007ff007e24 */ /* 0x000fe2000f8e00ff */
[----:B------:R-:W1:Y:S01]  /*2050*/  LDCU.64 UR14, c[0x0][0x4b8] ;  /* 0x00009700ff0e77ac */ /* 0x000e620008000a00 */
[----:B------:R-:W3:Y:S01]  /*2060*/  LDCU.64 UR4, c[0x0][0x4d8] ;  /* 0x00009b00ff0477ac */ /* 0x000ee20008000a00 */
[----:B------:R-:W-:Y:S01]  /*2070*/  UIADD3 UR10, UPT, UPT, UR44, 0x20, URZ ;  /* 0x000000202c0a7890 */ /* 0x000fe2000fffe0ff */
[----:B------:R-:W-:Y:S01]  /*2080*/  UMOV UR12, UR47 ;  /* 0x0000002f000c7c82 */ /* 0x000fe20008000000 */
[----:B------:R-:W-:-:S10]  /*2090*/  UMOV UR30, URZ ;  /* 0x000000ff001e7c82 */ /* 0x000fd40008000000 */
.L_x_28:
[----:B------:R-:W-:Y:S01]  /*20a0*/  @!P3 MOV R20, 0x8000 ;  /* 0x000080000014b802 */ /* 0x000fe20000000f00 */
[----:B------:R-:W-:Y:S06]  /*20b0*/  ULEA UR6, UR12, UR38, 0x3 ;  /* 0x000000260c067291 */ /* 0x000fec000f8e18ff */
[----:B------:R-:W-:Y:S01]  /*20c0*/  MOV R18, UR6 ;  /* 0x0000000600127c02 */ /* 0x000fe20008000f00 */
[----:B--2---:R-:W-:Y:S06]  /*20d0*/  @P0 BRA `(.L_x_23) ;  /* 0x0000000000100947 */ /* 0x004fec0003800000 */
[----:B------:R-:W-:Y:S02]  /*20e0*/  R2UR UR6, R18 ;  /* 0x00000000120672ca */ /* 0x000fe400000e0000 */
[----:B------:R-:W-:Y:S11]  /*20f0*/  SHF.L.U32 R22, R4, 0x1f, RZ ;  /* 0x0000001f04167819 */ /* 0x000ff600000006ff */
[----:B------:R-:W2:Y:S02]  /*2100*/  SYNCS.PHASECHK.TRANS64.TRYWAIT P0, [UR6+0x30], R22 ;  /* 0x00003016ff0075a7 */ /* 0x000ea40008001106 */
[----:B--2---:R-:W-:Y:S05]  /*2110*/  @!P0 BRA `(.L_x_24) ;  /* 0x0000007800e48947 */ /* 0x004fea0003800000 */
.L_x_23:
[----:B------:R-:W-:Y:S11]  /*2120*/  R2UR UR6, R18 ;  /* 0x00000000120672ca */ /* 0x000ff600000e0000 */
[----:B------:R-:W-:Y:S02]  /*2130*/  @!UPT UIADD3 URZ, UPT, UPT, URZ, URZ, URZ ;  /* 0x000000fffffff290 */ /* 0x000fe4000fffe0ff */
[----:B------:R4:W-:Y:S01]  /*2140*/  @!P3 SYNCS.ARRIVE.TRANS64 RZ, [UR6], R20 ;  /* 0x00000014ffffb9a7 */ /* 0x0009e20008000006 */
[----:B------:R-:W-:Y:S04]  /*2150*/  ULOP3.LUT UR6, UR55, 0x2, URZ, 0xfc, !UPT ;  /* 0x0000000237067892 */ /* 0x000fe8000f8efcff */
[----:B------:R-:W-:Y:S09]  /*2160*/  UISETP.NE.AND UP0, UPT, UR6, 0x2, UPT ;  /* 0x000000020600788c */ /* 0x000ff2000bf05270 */
[----:B------:R-:W-:Y:S05]  /*2170*/  BRA.U UP0, `(.L_x_25) ;  /* 0x0000000100047547 */ /* 0x000fea000b800000 */
[----:B-1-3--:R-:W-:Y:S05]  /*2180*/  BPT.TRAP 0x1 ;  /* 0x000000040000795c */ /* 0x00afea0000300000 */
.L_x_25:
[----:B------:R-:W-:Y:S04]  /*2190*/  BSSY.RECONVERGENT B0, `(.L_x_26) ;  /* 0x0000003000007945 */ /* 0x000fe80003800200 */
[----:B------:R-:W-:Y:S05]  /*21a0*/  @P2 BRA `(.L_x_27) ;  /* 0x0000000000042947 */ /* 0x000fea0003800000 */
[----:B-1-3--:R-:W-:Y:S05]  /*21b0*/  BPT.TRAP 0x1 ;  /* 0x000000040000795c */ /* 0x00afea0000300000 */
.L_x_27:
[----:B-1-3--:R-:W-:Y:S05]  /*21c0*/  BSYNC.RECONVERGENT B0 ;  /* 0x0000000000007941 */ /* 0x00afea0003800200 */
.L_x_26:
[----:B------:R-:W-:Y:S01]  /*21d0*/  ULEA UR11, UR12, UR38, 0xe ;  /* 0x000000260c0b7291 */ /* 0x000fe2000f8e70ff */
[----:B------:R-:W-:Y:S01]  /*21e0*/  R2UR UR24, R0 ;  /* 0x00000000001872ca */ /* 0x000fe200000e0000 */
[----:B------:R-:W1:Y:S01]  /*21f0*/  LDCU.64 UR32, c[0x0][0x348] ;  /* 0x00006900ff2077ac */ /* 0x000e620008000a00 */
[----:B------:R-:W-:Y:S02]  /*2200*/  R2UR UR23, R2 ;  /* 0x00000000021772ca */ /* 0x000fe400000e0000 */
[----:B------:R-:W-:Y:S01]  /*2210*/  R2UR UR57, R18 ;  /* 0x00000000123972ca */ /* 0x000fe200000e0000 */
[----:B------:R-:W-:Y:S01]  /*2220*/  UIADD3 UR64, UPT, UPT, UR11, 0x8000, URZ ;  /* 0x000080000b407890 */ /* 0x000fe2000fffe0ff */
[----:B------:R-:W-:Y:S01]  /*2230*/  MOV.SPILL R21, UR54 ;  /* 0x0000003600157c02 */ /* 0x000fe20009000f00 */
[----:B------:R-:W-:Y:S01]  /*2240*/  UIADD3 UR9, UPT, UPT, UR12, 0x1, URZ ;  /* 0x000000010c097890 */ /* 0x000fe2000fffe0ff */
[----:B------:R-:W-:Y:S01]  /*2250*/  MOV.SPILL R25, UR61 ;  /* 0x0000003d00197c02 */ /* 0x000fe20009000f00 */
[----:B------:R-:W-:Y:S01]  /*2260*/  USHF.L.U32 UR58, UR30, 0x6, URZ ;  /* 0x000000061e3a7899 */ /* 0x000fe200080006ff */
[----:B------:R-:W-:Y:S01]  /*2270*/  R2UR UR61, R10 ;  /* 0x000000000a3d72ca */ /* 0x000fe200000e0000 */
[----:B------:R-:W-:Y:S01]  /*2280*/  UISETP.NE.AND UP0, UPT, UR9, 0x6, UPT ;  /* 0x000000060900788c */ /* 0x000fe2000bf05270 */
[----:B------:R-:W-:Y:S01]  /*2290*/  R2UR.FILL UR54, R21 ;  /* 0x00000000153672ca */ /* 0x000fe200004e0000 */
[----:B------:R-:W-:Y:S01]  /*22a0*/  UIMAD UR7, UR24, UR14, UR4 ;  /* 0x0000000e180772a4 */ /* 0x000fe2000f8e0204 */
[----:B------:R-:W-:Y:S01]  /*22b0*/  MOV.SPILL R21, UR70 ;  /* 0x0000004600157c02 */ /* 0x000fe20009000f00 */
[----:B------:R-:W3:Y:S01]  /*22c0*/  LDCU UR70, c[0x0][0x390] ;  /* 0x00007200ff4677ac */ /* 0x000ee20008000800 */
[----:B-----5:R-:W-:Y:S02]  /*22d0*/  MOV.SPILL R24, UR60 ;  /* 0x0000003c00187c02 */ /* 0x020fe40009000f00 */
[----:B------:R-:W-:Y:S01]  /*22e0*/  R2UR UR60, R8 ;  /* 0x00000000083c72ca */ /* 0x000fe200000e0000 */
[----:B------:R-:W-:Y:S01]  /*22f0*/  UIMAD UR6, UR23, UR15, UR5 ;  /* 0x0000000f170672a4 */ /* 0x000fe2000f8e0205 */
[----:B------:R-:W-:Y:S01]  /*2300*/  MOV.SPILL R23, UR59 ;  /* 0x0000003b00177c02 */ /* 0x000fe20009000f00 */
[----:B------:R-:W-:Y:S01]  /*2310*/  USEL UR13, URZ, 0x1, UP0 ;  /* 0x00000001ff0d7887 */ /* 0x000fe20008000000 */
[----:B------:R-:W-:Y:S01]  /*2320*/  R2UR UR59, R9 ;  /* 0x00000000093b72ca */ /* 0x000fe200000e0000 */
[----:B-1----:R-:W-:Y:S01]  /*2330*/  UIADD3 UR8, UP1, UPT, UR32, 0x80, URZ ;  /* 0x0000008020087890 */ /* 0x002fe2000ff3e0ff */
[----:B----4-:R-:W-:Y:S01]  /*2340*/  MOV.SPILL R20, UR53 ;  /* 0x0000003500147c02 */ /* 0x010fe20009000f00 */
[----:B------:R-:W-:Y:S01]  /*2350*/  USEL UR47, UR9, URZ, UP0 ;  /* 0x000000ff092f7287 */ /* 0x000fe20008000000 */
[----:B--2---:R-:W-:Y:S01]  /*2360*/  MOV.SPILL R19, UR52 ;  /* 0x0000003400137c02 */ /* 0x004fe20009000f00 */
[----:B------:R-:W-:Y:S01]  /*2370*/  UPRMT UR6, UR7, 0x40, UR6 ;  /* 0x0000004007067896 */ /* 0x000fe20008000006 */
[----:B------:R-:W-:Y:S01]  /*2380*/  LOP3.LUT R4, R4, UR13, RZ, 0x3c, !PT ;  /* 0x0000000d04047c12 */ /* 0x000fe2000f8e3cff */
[----:B------:R-:W-:Y:S01]  /*2390*/  UIADD3.X UR9, UPT, UPT, URZ, UR33, URZ, UP1, !UPT ;  /* 0x00000021ff097290 */ /* 0x000fe20008ffe4ff */
[----:B------:R-:W-:Y:S01]  /*23a0*/  MOV.SPILL R18, UR51 ;  /* 0x0000003300127c02 */ /* 0x000fe20009000f00 */
[----:B------:R-:W-:Y:S01]  /*23b0*/  UIADD3 UR56, UPT, UPT, UR11, 0x6800, URZ ;  /* 0x000068000b387890 */ /* 0x000fe2000fffe0ff */
[----:B------:R-:W-:Y:S01]  /*23c0*/  SHF.L.U32 R28, R4, 0x1f, RZ ;  /* 0x0000001f041c7819 */ /* 0x000fe200000006ff */
[----:B------:R-:W-:Y:S01]  /*23d0*/  ULEA UR22, UR47, UR38, 0x3 ;  /* 0x000000262f167291 */ /* 0x000fe2000f8e18ff */
[----:B------:R-:W-:Y:S01]  /*23e0*/  R2UR UR51, R6 ;  /* 0x00000000063372ca */ /* 0x000fe200000e0000 */
[----:B------:R-:W-:Y:S01]  /*23f0*/  UPRMT UR6, UR6, 0x5410, URZ ;  /* 0x0000541006067896 */ /* 0x000fe200080000ff */
[----:B------:R-:W-:Y:S01]  /*2400*/  R2UR UR52, R5 ;  /* 0x00000000053472ca */ /* 0x000fe200000e0000 */
[----:B------:R-:W-:Y:S01]  /*2410*/  UIADD3 UR18, UPT, UPT, UR58, 0x20, URZ ;  /* 0x000000203a127890 */ /* 0x000fe2000fffe0ff */
[----:B------:R-:W-:Y:S01]  /*2420*/  R2UR UR53, R7 ;  /* 0x00000000073572ca */ /* 0x000fe200000e0000 */
[----:B------:R-:W-:Y:S01]  /*2430*/  UIADD3 UR16, UPT, UPT, UR11, 0x6c00, URZ ;  /* 0x00006c000b107890 */ /* 0x000fe2000fffe0ff */
[----:B------:R-:W-:Y:S01]  /*2440*/  MOV.SPILL R26, UR62 ;  /* 0x0000003e001a7c02 */ /* 0x000fe20009000f00 */
[----:B------:R-:W-:Y:S01]  /*2450*/  UMOV UR17, UR57 ;  /* 0x0000003900117c82 */ /* 0x000fe20008000000 */
[----:B------:R4:W1:Y:S01]  /*2460*/  SYNCS.PHASECHK.TRANS64.TRYWAIT P0, [UR22+0x30], R28 ;  /* 0x0000301cff0075a7 */ /* 0x0008620008001116 */
[----:B------:R-:W-:Y:S01]  /*2470*/  UMOV UR19, UR59 ;  /* 0x0000003b00137c82 */ /* 0x000fe20008000000 */
[----:B------:R2:W-:Y:S01]  /*2480*/  UTMALDG.4D.IM2COL [UR56], [UR8], UR6 ;  /* 0x00000038080073b4 */ /* 0x0005e20008058006 */
[----:B------:R-:W-:Y:S01]  /*2490*/  UMOV UR20, UR60 ;  /* 0x0000003c00147c82 */ /* 0x000fe20008000000 */
[----:B------:R-:W-:Y:S01]  /*24a0*/  UMOV UR21, UR61 ;  /* 0x0000003d00157c82 */ /* 0x000fe20008000000 */
[----:B------:R-:W-:Y:S01]  /*24b0*/  UIADD3 UR48, UPT, UPT, UR11, 0x7000, URZ ;  /* 0x000070000b307890 */ /* 0x000fe2000fffe0ff */
[----:B------:R-:W-:Y:S01]  /*24c0*/  R2UR.FILL UR62, R26 ;  /* 0x000000001a3e72ca */ /* 0x000fe200004e0000 */
[----:B------:R-:W-:Y:S01]  /*24d0*/  UMOV UR49, UR57 ;  /* 0x0000003900317c82 */ /* 0x000fe20008000000 */
[----:B------:R-:W-:Y:S01]  /*24e0*/  UIADD3 UR40, UPT, UPT, UR11, 0x7400, URZ ;  /* 0x000074000b287890 */ /* 0x000fe2000fffe0ff */
[----:B------:R-:W-:Y:S01]  /*24f0*/  MOV.SPILL R27, UR63 ;  /* 0x0000003f001b7c02 */ /* 0x000fe20009000f00 */
[----:B------:R3:W-:Y:S01]  /*2500*/  UTMALDG.4D.IM2COL [UR16], [UR8], UR6 ;  /* 0x00000010080073b4 */ /* 0x0007e20008058006 */
[----:B------:R-:W-:Y:S01]  /*2510*/  UMOV UR7, UR58 ;  /* 0x0000003a00077c82 */ /* 0x000fe20008000000 */
[----:B------:R-:W-:Y:S01]  /*2520*/  UMOV UR41, UR57 ;  /* 0x0000003900297c82 */ /* 0x000fe20008000000 */
[----:B------:R-:W-:Y:S01]  /*2530*/  UMOV UR50, UR7 ;  /* 0x0000000700327c82 */ /* 0x000fe20008000000 */
[----:B------:R-:W-:Y:S01]  /*2540*/  UMOV UR43, UR51 ;  /* 0x00000033002b7c82 */ /* 0x000fe20008000000 */
[----:B------:R-:W-:Y:S01]  /*2550*/  UMOV UR44, UR52 ;  /* 0x00000034002c7c82 */ /* 0x000fe20008000000 */
[----:B------:R-:W-:Y:S01]  /*2560*/  UMOV UR45, UR53 ;  /* 0x00000035002d7c82 */ /* 0x000fe20008000000 */
[----:B------:R-:W-:Y:S01]  /*2570*/  UMOV UR42, UR18 ;  /* 0x00000012002a7c82 */ /* 0x000fe20008000000 */
[----:B------:R3:W-:Y:S01]  /*2580*/  UTMALDG.4D.IM2COL [UR48], [UR8], UR6 ;  /* 0x00000030080073b4 */ /* 0x0007e20008058006 */
[----:B------:R-:W-:Y:S01]  /*2590*/  UIADD3 UR72, UPT, UPT, UR11, 0x7800, URZ ;  /* 0x000078000b487890 */ /* 0x000fe2000fffe0ff */
[----:B------:R-:W-:Y:S01]  /*25a0*/  R2UR.FILL UR63, R27 ;  /* 0x000000001b3f72ca */ /* 0x000fe200004e0000 */
[----:B------:R-:W-:Y:S01]  /*25b0*/  UMOV UR73, UR57 ;  /* 0x0000003900497c82 */ /* 0x000fe20008000000 */
[----:B------:R-:W-:Y:S01]  /*25c0*/  UMOV UR74, UR7 ;  /* 0x00000007004a7c82 */ /* 0x000fe20008000000 */
[----:B------:R-:W-:Y:S01]  /*25d0*/  UIADD3 UR32, UPT, UPT, UR11, 0x9800, URZ ;  /* 0x000098000b207890 */ /* 0x000fe2000fffe0ff */
[----:B------:R-:W-:Y:S01]  /*25e0*/  MOV.SPILL R22, UR55 ;  /* 0x0000003700167c02 */ /* 0x000fe20009000f00 */
[----:B------:R-:W-:Y:S01]  /*25f0*/  UMOV UR13, UR57 ;  /* 0x00000039000d7c82 */ /* 0x000fe20008000000 */
[----:B------:R4:W-:Y:S01]  /*2600*/  UTMALDG.4D.IM2COL [UR40], [UR8], UR6 ;  /* 0x00000028080073b4 */ /* 0x0009e20008058006 */
[----:B------:R-:W-:Y:S01]  /*2610*/  UMOV UR65, UR13 ;  /* 0x0000000d00417c82 */ /* 0x000fe20008000000 */
[----:B------:R-:W-:Y:S01]  /*2620*/  UMOV UR33, UR13 ;  /* 0x0000000d00217c82 */ /* 0x000fe20008000000 */
[----:B------:R-:W-:Y:S01]  /*2630*/  UMOV UR25, UR13 ;  /* 0x0000000d00197c82 */ /* 0x000fe20008000000 */
[----:B------:R-:W-:Y:S01]  /*2640*/  UIADD3 UR46, UPT, UPT, UR46, 0x1, URZ ;  /* 0x000000012e2e7890 */ /* 0x000fe2000fffe0ff */
[----:B------:R-:W-:Y:S02]  /*2650*/  R2UR.FILL UR55, R22 ;  /* 0x00000000163772ca */ /* 0x000fe400004e0000 */
[----:B------:R-:W-:Y:S01]  /*2660*/  ULEA UR12, UR12, UR63, 0xc ;  /* 0x0000003f0c0c7291 */ /* 0x000fe2000f8e60ff */
[----:B------:R4:W-:Y:S01]  /*2670*/  UTMALDG.4D.IM2COL [UR72], [UR8], UR6 ;  /* 0x00000048080073b4 */ /* 0x0009e20008058006 */
[----:B------:R-:W-:Y:S04]  /*2680*/  MOV.SPILL R22, UR71 ;  /* 0x0000004700167c02 */ /* 0x000fe80009000f00 */
[----:B------:R-:W-:Y:S02]  /*2690*/  R2UR.FILL UR71, R22 ;  /* 0x00000000164772ca */ /* 0x000fe400004e0000 */
[----:B--2---:R-:W-:Y:S01]  /*26a0*/  R2UR.FILL UR61, R25 ;  /* 0x00000000193d72ca */ /* 0x004fe200004e0000 */
[----:B------:R-:W-:Y:S01]  /*26b0*/  UIADD3 UR56, UPT, UPT, UR11, 0x8800, URZ ;  /* 0x000088000b387890 */ /* 0x000fe2000fffe0ff */
[----:B------:R-:W-:Y:S01]  /*26c0*/  R2UR.FILL UR60, R24 ;  /* 0x00000000183c72ca */ /* 0x000fe200004e0000 */
[----:B------:R-:W-:Y:S01]  /*26d0*/  UMOV UR57, UR13 ;  /* 0x0000000d00397c82 */ /* 0x000fe20008000000 */
[----:B------:R-:W-:Y:S01]  /*26e0*/  R2UR.FILL UR59, R23 ;  /* 0x00000000173b72ca */ /* 0x000fe200004e0000 */
[----:B---3--:R-:W-:Y:S01]  /*26f0*/  UIADD3 UR16, UPT, UPT, UR11, 0x7c00, URZ ;  /* 0x00007c000b107890 */ /* 0x008fe2000fffe0ff */
[----:B------:R-:W-:Y:S01]  /*2700*/  UMOV UR17, UR13 ;  /* 0x0000000d00117c82 */ /* 0x000fe20008000000 */
[----:B------:R-:W-:Y:S01]  /*2710*/  UMOV UR19, UR75 ;  /* 0x0000004b00137c82 */ /* 0x000fe20008000000 */
[----:B------:R-:W-:Y:S01]  /*2720*/  UMOV UR20, UR76 ;  /* 0x0000004c00147c82 */ /* 0x000fe20008000000 */
[----:B------:R-:W-:Y:S01]  /*2730*/  UMOV UR21, UR77 ;  /* 0x0000004d00157c82 */ /* 0x000fe20008000000 */
[----:B------:R-:W-:Y:S04]  /*2740*/  R2UR.FILL UR53, R20 ;  /* 0x00000000143572ca */ /* 0x000fe800004e0000 */
[----:B------:R2:W-:Y:S01]  /*2750*/  UTMALDG.4D.IM2COL [UR16], [UR8], UR6 ;  /* 0x00000010080073b4 */ /* 0x0005e20008058006 */
[----:B------:R-:W-:Y:S01]  /*2760*/  R2UR.FILL UR52, R19 ;  /* 0x00000000133472ca */ /* 0x000fe200004e0000 */
[----:B------:R-:W-:Y:S01]  /*2770*/  UIADD3 UR48, UPT, UPT, UR11, 0x9000, URZ ;  /* 0x000090000b307890 */ /* 0x000fe2000fffe0ff */
[----:B------:R-:W-:Y:S01]  /*2780*/  R2UR.FILL UR51, R18 ;  /* 0x00000000123372ca */ /* 0x000fe200004e0000 */
[----:B------:R-:W-:Y:S01]  /*2790*/  UMOV UR49, UR13 ;  /* 0x0000000d00317c82 */ /* 0x000fe20008000000 */
[----:B------:R-:W-:Y:S01]  /*27a0*/  MOV.SPILL R19, UR68 ;  /* 0x0000004400137c02 */ /* 0x000fe20009000f00 */
[----:B----4-:R-:W-:Y:S01]  /*27b0*/  UIADD3 UR40, UPT, UPT, UR11, 0x8400, URZ ;  /* 0x000084000b287890 */ /* 0x010fe2000fffe0ff */
[----:B------:R-:W-:Y:S01]  /*27c0*/  MOV.SPILL R20, UR69 ;  /* 0x0000004500147c02 */ /* 0x000fe20009000f00 */
[----:B------:R-:W-:Y:S01]  /*27d0*/  UMOV UR41, UR13 ;  /* 0x0000000d00297c82 */ /* 0x000fe20008000000 */
[----:B------:R-:W-:Y:S01]  /*27e0*/  UMOV UR43, UR67 ;  /* 0x00000043002b7c82 */ /* 0x000fe20008000000 */
[----:B------:R-:W-:Y:S01]  /*27f0*/  UMOV UR44, UR68 ;  /* 0x00000044002c7c82 */ /* 0x000fe20008000000 */
[----:B------:R-:W-:Y:S01]  /*2800*/  UMOV UR45, UR69 ;  /* 0x00000045002d7c82 */ /* 0x000fe20008000000 */
[----:B------:R-:W-:Y:S01]  /*2810*/  MOV.SPILL R18, UR67 ;  /* 0x0000004300127c02 */ /* 0x000fe20009000f00 */
[----:B------:R-:W-:Y:S01]  /*2820*/  USHF.L.U32 UR74, UR30, 0x6, URZ ;  /* 0x000000061e4a7899 */ /* 0x000fe200080006ff */
[----:B------:R-:W3:Y:S06]  /*2830*/  LDCU.64 UR72, c[0x0][0x348] ;  /* 0x00006900ff4877ac */ /* 0x000eec0008000a00 */
[----:B------:R-:W-:Y:S01]  /*2840*/  UMOV UR66, UR74 ;  /* 0x0000004a00427c82 */ /* 0x000fe20008000000 */
[----:B------:R-:W-:Y:S01]  /*2850*/  UMOV UR58, UR74 ;  /* 0x0000004a003a7c82 */ /* 0x000fe20008000000 */
[----:B------:R4:W-:Y:S01]  /*2860*/  UTMALDG.4D.IM2COL [UR64], [UR8], UR6 ;  /* 0x00000040080073b4 */ /* 0x0009e20008058006 */
[----:B------:R-:W-:Y:S01]  /*2870*/  UMOV UR50, UR74 ;  /* 0x0000004a00327c82 */ /* 0x000fe20008000000 */
[----:B------:R-:W-:Y:S01]  /*2880*/  UMOV UR34, UR74 ;  /* 0x0000004a00227c82 */ /* 0x000fe20008000000 */
[----:B------:R-:W-:Y:S01]  /*2890*/  UMOV UR26, UR74 ;  /* 0x0000004a001a7c82 */ /* 0x000fe20008000000 */
[----:B------:R4:W-:Y:S01]  /*28a0*/  UTMALDG.4D.IM2COL [UR40], [UR8], UR6 ;  /* 0x00000028080073b4 */ /* 0x0009e20008058006 */
[----:B---3--:R-:W-:Y:S02]  /*28b0*/  UIADD3 UR22, UP0, UPT, UR72, 0x180, URZ ;  /* 0x0000018048167890 */ /* 0x008fe4000ff1e0ff */
[----:B--2---:R-:W-:Y:S01]  /*28c0*/  UIADD3 UR16, UPT, UPT, UR11, 0x8c00, URZ ;  /* 0x00008c000b107890 */ /* 0x004fe2000fffe0ff */
[----:B------:R-:W-:Y:S01]  /*28d0*/  UTMALDG.4D.IM2COL [UR56], [UR8], UR6 ;  /* 0x00000038080073b4 */ /* 0x000fe20008058006 */
[----:B------:R-:W-:Y:S01]  /*28e0*/  UMOV UR19, UR59 ;  /* 0x0000003b00137c82 */ /* 0x000fe20008000000 */
[----:B------:R-:W-:Y:S01]  /*28f0*/  UMOV UR20, UR60 ;  /* 0x0000003c00147c82 */ /* 0x000fe20008000000 */
[----:B------:R-:W-:Y:S05]  /*2900*/  UMOV UR21, UR61 ;  /* 0x0000003d00157c82 */ /* 0x000fea0008000000 */
[----:B------:R2:W-:Y:S01]  /*2910*/  UTMALDG.4D.IM2COL [UR16], [UR8], UR6 ;  /* 0x00000010080073b4 */ /* 0x0005e20008058006 */
[----:B------:R-:W-:Y:S01]  /*2920*/  UTMALDG.4D.IM2COL [UR48], [UR8], UR6 ;  /* 0x00000030080073b4 */ /* 0x000fe20008058006 */
[----:B----4-:R-:W3:Y:S01]  /*2930*/  LDCU UR64, c[0x0][0x38c] ;  /* 0x00007180ff4077ac */ /* 0x010ee20008000800 */
[----:B------:R-:W-:Y:S01]  /*2940*/  R2UR UR66, R11 ;  /* 0x000000000b4272ca */ /* 0x000fe200000e0000 */
[----:B------:R-:W-:Y:S01]  /*2950*/  ULOP3.LUT UR67, UR62, UR74, URZ, 0xfc, !UPT ;  /* 0x0000004a3e437292 */ /* 0x000fe2000f8efcff */
[----:B------:R-:W-:Y:S01]  /*2960*/  UMOV UR68, UR24 ;  /* 0x0000001800447c82 */ /* 0x000fe20008000000 */
[----:B------:R-:W-:Y:S02]  /*2970*/  UIADD3 UR24, UPT, UPT, UR11, 0xa000, URZ ;  /* 0x0000a0000b187890 */ /* 0x000fe4000fffe0ff */
[----:B------:R-:W-:Y:S01]  /*2980*/  UIADD3 UR40, UPT, UPT, UR11, 0x9400, URZ ;  /* 0x000094000b287890 */ /* 0x000fe2000fffe0ff */
[----:B------:R-:W-:Y:S01]  /*2990*/  UMOV UR43, UR51 ;  /* 0x00000033002b7c82 */ /* 0x000fe20008000000 */
[----:B------:R-:W-:Y:S01]  /*29a0*/  UMOV UR44, UR52 ;  /* 0x00000034002c7c82 */ /* 0x000fe20008000000 */
[----:B------:R-:W-:Y:S01]  /*29b0*/  UMOV UR45, UR53 ;  /* 0x00000035002d7c82 */ /* 0x000fe20008000000 */
[----:B------:R-:W-:Y:S01]  /*29c0*/  UMOV UR69, UR23 ;  /* 0x0000001700457c82 */ /* 0x000fe20008000000 */
[----:B------:R-:W-:Y:S02]  /*29d0*/  UIADD3.X UR23, UPT, UPT, URZ, UR73, URZ, UP0, !UPT ;  /* 0x00000049ff177290 */ /* 0x000fe400087fe4ff */
[----:B------:R-:W-:Y:S02]  /*29e0*/  UIADD3 UR31, UPT, UPT, UR68, 0x1, URZ ;  /* 0x00000001441f7890 */ /* 0x000fe4000fffe0ff */
[----:B------:R-:W-:Y:S01]  /*29f0*/  UTMALDG.4D.IM2COL [UR40], [UR8], UR6 ;  /* 0x00000028080073b4 */ /* 0x000fe20008058006 */
[----:B------:R-:W-:Y:S02]  /*2a00*/  UIADD3 UR7, UPT, UPT, UR69, 0x1, URZ ;  /* 0x0000000145077890 */ /* 0x000fe4000fffe0ff */
[----:B---3--:R-:W-:Y:S02]  /*2a10*/  UISETP.NE.AND UP1, UPT, UR31, UR64, UPT ;  /* 0x000000401f00728c */ /* 0x008fe4000bf25270 */
[----:B--2---:R-:W-:Y:S01]  /*2a20*/  UIADD3 UR16, UPT, UPT, UR11, 0x9c00, URZ ;  /* 0x00009c000b107890 */ /* 0x004fe2000fffe0ff */
[----:B------:R2:W-:Y:S01]  /*2a30*/  UTMALDG.4D.IM2COL [UR32], [UR8], UR6 ;  /* 0x00000020080073b4 */ /* 0x0005e20008058006 */
[----:B------:R-:W-:Y:S01]  /*2a40*/  UMOV UR19, UR35 ;  /* 0x0000002300137c82 */ /* 0x000fe20008000000 */
[----:B------:R-:W-:Y:S01]  /*2a50*/  UMOV UR20, UR36 ;  /* 0x0000002400147c82 */ /* 0x000fe20008000000 */
[----:B------:R-:W-:Y:S05]  /*2a60*/  UMOV UR21, UR37 ;  /* 0x0000002500157c82 */ /* 0x000fea0008000000 */
[----:B------:R-:W-:Y:S01]  /*2a70*/  @UP1 UIADD3 UR7, UPT, UPT, UR69, URZ, URZ ;  /* 0x000000ff45071290 */ /* 0x000fe2000fffe0ff */
[----:B------:R3:W-:Y:S03]  /*2a80*/  UTMALDG.4D.IM2COL [UR16], [UR8], UR6 ;  /* 0x00000010080073b4 */ /* 0x0007e60008058006 */
[----:B------:R-:W-:Y:S01]  /*2a90*/  UISETP.NE.AND UP0, UPT, UR7, UR70, UPT ;  /* 0x000000460700728c */ /* 0x000fe2000bf05270 */
[----:B------:R-:W-:Y:S03]  /*2aa0*/  R2UR.FILL UR70, R21 ;  /* 0x00000000154672ca */ /* 0x000fe600004e0000 */
[----:B------:R-:W-:Y:S01]  /*2ab0*/  USEL UR7, UR7, URZ, UP0 ;  /* 0x000000ff07077287 */ /* 0x000fe20008000000 */
[----:B------:R-:W-:Y:S05]  /*2ac0*/  UTMALDG.4D.IM2COL [UR24], [UR8], UR6 ;  /* 0x00000018080073b4 */ /* 0x000fea0008058006 */
[----:B------:R-:W-:Y:S01]  /*2ad0*/  IMAD.U32 R2, RZ, RZ, UR7 ;  /* 0x00000007ff027e24 */ /* 0x000fe2000f8e00ff */
[----:B--2---:R-:W-:Y:S01]  /*2ae0*/  UMOV UR34, 0x30000 ;  /* 0x0003000000227882 */ /* 0x004fe20000000000 */
[----:B------:R-:W-:Y:S01]  /*2af0*/  UMOV UR32, 0x0 ;  /* 0x0000000000207882 */ /* 0x000fe20000000000 */
[----:B------:R-:W-:Y:S01]  /*2b00*/  UMOV UR33, 0x10000000 ;  /* 0x1000000000217882 */ /* 0x000fe20000000000 */
[----:B---3--:R-:W-:Y:S01]  /*2b10*/  UIADD3 UR16, UPT, UPT, UR11, 0xa400, URZ ;  /* 0x0000a4000b107890 */ /* 0x008fe2000fffe0ff */
[----:B------:R-:W-:Y:S01]  /*2b20*/  UMOV UR19, UR27 ;  /* 0x0000001b00137c82 */ /* 0x000fe20008000000 */
[----:B------:R-:W-:Y:S01]  /*2b30*/  UMOV UR20, UR28 ;  /* 0x0000001c00147c82 */ /* 0x000fe20008000000 */
[----:B------:R-:W-:Y:S01]  /*2b40*/  UMOV UR21, UR29 ;  /* 0x0000001d00157c82 */ /* 0x000fe20008000000 */
[----:B------:R-:W-:Y:S03]  /*2b50*/  ULEA UR11, UR12, UR38, 0x2 ;  /* 0x000000260c0b7291 */ /* 0x000fe6000f8e10ff */
[----:B------:R-:W-:Y:S02]  /*2b60*/  UMOV UR12, UR68 ;  /* 0x00000044000c7c82 */ /* 0x000fe40008000000 */
[----:B------:R2:W-:Y:S01]  /*2b70*/  UTMALDG.4D.IM2COL [UR16], [UR8], UR6 ;  /* 0x00000010080073b4 */ /* 0x0005e20008058006 */
[----:B------:R-:W-:Y:S09]  /*2b80*/  UIADD3 UR64, UPT, UPT, UR11, 0x1e800, URZ ;  /* 0x0001e8000b407890 */ /* 0x000ff2000fffe0ff */
[----:B------:R3:W-:Y:S01]  /*2b90*/  UTMALDG.4D.MULTICAST [UR64], [UR22], UR34, desc[UR32] ;  /* 0x00002040160073b4 */ /* 0x0007e20008019822 */
[----:B--2---:R-:W-:Y:S02]  /*2ba0*/  UIADD3 UR8, UPT, UPT, UR11, 0x20800, URZ ;  /* 0x000208000b087890 */ /* 0x004fe4000fffe0ff */
[----:B------:R-:W-:Y:S02]  /*2bb0*/  UIADD3 UR6, UPT, UPT, UR30, 0x1, URZ ;  /* 0x000000011e067890 */ /* 0x000fe4000fffe0ff */
[----:B------:R-:W-:Y:S02]  /*2bc0*/  @UP0 UIADD3 UR6, UPT, UPT, UR30, URZ, URZ ;  /* 0x000000ff1e060290 */ /* 0x000fe4000fffe0ff */
[----:B------:R-:W-:Y:S01]  /*2bd0*/  UISETP.NE.AND UP0, UPT, UR46, UR70, UPT ;  /* 0x000000462e00728c */ /* 0x000fe2000bf05270 */
[----:B------:R-:W-:Y:S01]  /*2be0*/  UMOV UR9, UR13 ;  /* 0x0000000d00097c82 */ /* 0x000fe20008000000 */
[----:B------:R-:W-:Y:S01]  /*2bf0*/  UMOV UR13, UR69 ;  /* 0x00000045000d7c82 */ /* 0x000fe20008000000 */
[----:B------:R-:W-:Y:S02]  /*2c00*/  UMOV UR11, UR67 ;  /* 0x00000043000b7c82 */ /* 0x000fe40008000000 */
[----:B------:R-:W-:Y:S01]  /*2c10*/  UMOV UR30, UR6 ;  /* 0x00000006001e7c82 */ /* 0x000fe20008000000 */
[----:B------:R2:W-:Y:S01]  /*2c20*/  UTMALDG.4D.MULTICAST [UR8], [UR22], UR34, desc[UR32] ;  /* 0x00002008160073b4 */ /* 0x0005e20008019822 */
[----:B---3--:R-:W-:Y:S02]  /*2c30*/  R2UR.FILL UR69, R20 ;  /* 0x00000000144572ca */ /* 0x008fe400004e0000 */
[----:B------:R-:W-:Y:S02]  /*2c40*/  R2UR.FILL UR68, R19 ;  /* 0x00000000134472ca */ /* 0x000fe400004e0000 */
[----:B------:R-:W-:Y:S01]  /*2c50*/  R2UR.FILL UR67, R18 ;  /* 0x00000000124372ca */ /* 0x000fe200004e0000 */
[----:B--2---:R-:W-:Y:S01]  /*2c60*/  USEL UR8, UR31, URZ, UP1 ;  /* 0x000000ff1f087287 */ /* 0x004fe20008800000 */
[----:B------:R-:W-:Y:S05]  /*2c70*/  UMOV UR12, UR47 ;  /* 0x0000002f000c7c82 */ /* 0x000fea0008000000 */
[----:B------:R-:W-:Y:S01]  /*2c80*/  IMAD.U32 R0, RZ, RZ, UR8 ;  /* 0x00000008ff007e24 */ /* 0x000fe2000f8e00ff */
[----:B-1----:R-:W-:Y:S07]  /*2c90*/  BRA.U UP0, `(.L_x_28) ;  /* 0xfffffff500007547 */ /* 0x002fee000b83ffff */
.L_x_22:
[----:B------:R-:W-:Y:S01]  /*2ca0*/  ULEA UR4, UR47, UR38, 0x3 ;  /* 0x000000262f047291 */ /* 0x000fe2000f8e18ff */
[----:B------:R-:W-:Y:S01]  /*2cb0*/  SHF.L.U32 R5, R4, 0x1f, RZ ;  /* 0x0000001f04057819 */ /* 0x000fe200000006ff */
[----:B------:R-:W-:Y:S01]  /*2cc0*/  @!P1 SYNCS.ARRIVE.TRANS64.A1T0 RZ, [UR38+0x98], RZ ;  /* 0x000098ffffff99a7 */ /* 0x000fe20008100026 */
[----:B------:R-:W-:-:S06]  /*2cd0*/  R2UR UR5, R16 ;  /* 0x00000000100572ca */ /* 0x000fcc00000e0000 */
[----:B--2---:R1:W2:Y:S07]  /*2ce0*/  SYNCS.PHASECHK.TRANS64.TRYWAIT P0, [UR4+0x30], R5 ;  /* 0x00003005ff0075a7 */ /* 0x0042ae0008001104 */
[----:B------:R-:W-:-:S09]  /*2cf0*/  UISETP.GE.AND UP0, UPT, UR5, 0x1, UPT ;  /* 0x000000010500788c */ /* 0x000fd2000bf06270 */
[----:B------:R-:W-:Y:S05]  /*2d00*/  BRA.U !UP0, `(.L_x_29) ;  /* 0x0000001508447547 */ /* 0x000fea000b800000 */
[----:B------:R-:W3:Y:S01]  /*2d10*/  LDCU.128 UR8, c[0x0][0x480] ;  /* 0x00009000ff0877ac */ /* 0x000ee20008000c00 */
        /* <DEDUP_REMOVED lines=9> */
[----:B---3--:R-:W-:Y:S02]  /*2db0*/  UIMAD.WIDE.U32 UR6, UR42, UR9, URZ ;  /* 0x000000092a0672a5 */ /* 0x008fe4000f8e00ff */
        /* <DEDUP_REMOVED lines=12> */
[----:B------:R-:W3:Y:S01]  /*2e80*/  LDCU.64 UR4, c[0x0][0x490] ;  /* 0x00009200ff0477ac */ /* 0x000ee20008000a00 */
        /* <DEDUP_REMOVED lines=15> */
[----:B---3--:R-:W-:-:S02]  /*2f80*/  UIMAD.WIDE.U32 UR20, UR17, UR4, URZ ;  /* 0x00000004111472a5 */ /* 0x008fc4000f8e00ff */
        /* <DEDUP_REMOVED lines=17> */
[----:B------:R-:W3:Y:S02]  /*30a0*/  LDCU.64 UR12, c[0x0][0x4b0] ;  /* 0x00009600ff0c77ac */ /* 0x000ee40008000a00 */
[----:B------:R-:W-:Y:S01]  /*30b0*/  UMOV UR4, UR21 ;  /* 0x0000001500047c82 */ /* 0x000fe20008000000 */
[----:B------:R-:W3:Y:S01]  /*30c0*/  LDCU.64 UR6, c[0x0][0x4d0] ;  /* 0x00009a00ff0677ac */ /* 0x000ee20008000a00 */
[----:B------:R-:W-:Y:S02]  /*30d0*/  USHF.R.U32.HI UR77, URZ, UR5, UR4 ;  /* 0x00000005ff4d7299 */ /* 0x000fe40008011604 */
[----:B------:R-:W-:Y:S01]  /*30e0*/  UISETP.NE.AND UP0, UPT, UR11, 0x1, UPT ;  /* 0x000000010b00788c */ /* 0x000fe2000bf05270 */
[----:B------:R-:W-:Y:S01]  /*30f0*/  UMOV UR4, UR23 ;  /* 0x0000001700047c82 */ /* 0x000fe20008000000 */
[----:B------:R-:W-:-:S02]  /*3100*/  UIADD3 UR20, UPT, UPT, -UR14, URZ, URZ ;  /* 0x000000ff0e147290 */ /* 0x000fc4000fffe1ff */
[----:B------:R-:W-:Y:S02]  /*3110*/  USHF.R.U32.HI UR69, URZ, UR5, UR4 ;  /* 0x00000005ff457299 */ /* 0x000fe40008011604 */
[----:B------:R-:W-:Y:S01]  /*3120*/  UIADD3 UR24, UPT, UPT, -UR18, URZ, URZ ;  /* 0x000000ff12187290 */ /* 0x000fe2000fffe1ff */
[----:B------:R-:W-:Y:S01]  /*3130*/  UMOV UR4, UR25 ;  /* 0x0000001900047c82 */ /* 0x000fe20008000000 */
[----:B------:R-:W-:Y:S02]  /*3140*/  UIMAD UR51, UR8, UR20, UR35 ;  /* 0x00000014083372a4 */ /* 0x000fe4000f8e0223 */
[----:B------:R-:W-:Y:S02]  /*3150*/  USHF.R.U32.HI UR61, URZ, UR5, UR4 ;  /* 0x00000005ff3d7299 */ /* 0x000fe40008011604 */
[----:B------:R-:W-:Y:S01]  /*3160*/  UIADD3 UR23, UPT, UPT, -UR17, URZ, URZ ;  /* 0x000000ff11177290 */ /* 0x000fe2000fffe1ff */
[----:B------:R-:W-:Y:S01]  /*3170*/  UMOV UR4, UR27 ;  /* 0x0000001b00047c82 */ /* 0x000fe20008000000 */
[----:B------:R-:W-:-:S02]  /*3180*/  UIADD3 UR21, UPT, UPT, -UR15, URZ, URZ ;  /* 0x000000ff0f157290 */ /* 0x000fc4000fffe1ff */
[----:B------:R-:W-:Y:S02]  /*3190*/  USHF.R.U32.HI UR53, URZ, UR5, UR4 ;  /* 0x00000005ff357299 */ /* 0x000fe40008011604 */
[----:B------:R-:W-:Y:S01]  /*31a0*/  USEL UR50, UR19, UR44, !UP0 ;  /* 0x0000002c13327287 */ /* 0x000fe2000c000000 */
[----:B------:R-:W-:Y:S01]  /*31b0*/  UMOV UR4, UR33 ;  /* 0x0000002100047c82 */ /* 0x000fe20008000000 */
[----:B------:R-:W-:Y:S02]  /*31c0*/  USEL UR49, UR18, UR31, !UP0 ;  /* 0x0000001f12317287 */ /* 0x000fe4000c000000 */
[----:B------:R-:W-:Y:S02]  /*31d0*/  USHF.R.U32.HI UR45, URZ, UR5, UR4 ;  /* 0x00000005ff2d7299 */ /* 0x000fe40008011604 */
[----:B------:R-:W-:Y:S01]  /*31e0*/  IMAD.U32 R8, RZ, RZ, UR50 ;  /* 0x00000032ff087e24 */ /* 0x000fe2000f8e00ff */
[----:B------:R-:W-:Y:S01]  /*31f0*/  UIADD3 UR22, UPT, UPT, -UR16, URZ, URZ ;  /* 0x000000ff10167290 */ /* 0x000fe2000fffe1ff */
[----:B------:R-:W-:Y:S01]  /*3200*/  UMOV UR4, UR29 ;  /* 0x0000001d00047c82 */ /* 0x000fe20008000000 */
[----:B------:R-:W-:Y:S01]  /*3210*/  UIADD3 UR25, UPT, UPT, -UR19, URZ, URZ ;  /* 0x000000ff13197290 */ /* 0x000fe2000fffe1ff */
[----:B------:R-:W-:Y:S01]  /*3220*/  IMAD.U32 R6, RZ, RZ, UR49 ;  /* 0x00000031ff067e24 */ /* 0x000fe2000f8e00ff */
[----:B------:R-:W-:-:S02]  /*3230*/  USHF.R.U32.HI UR37, URZ, UR5, UR4 ;  /* 0x00000005ff257299 */ /* 0x000fc40008011604 */
[----:B------:R-:W-:Y:S02]  /*3240*/  UIADD3 UR4, UPT, UPT, -UR9, URZ, URZ ;  /* 0x000000ff09047290 */ /* 0x000fe4000fffe1ff */
[----:B------:R-:W-:Y:S02]  /*3250*/  USEL UR37, UR9, UR37, !UP0 ;  /* 0x0000002509257287 */ /* 0x000fe4000c000000 */
[----:B------:R-:W-:Y:S02]  /*3260*/  UIMAD UR35, UR8, UR4, UR43 ;  /* 0x00000004082372a4 */ /* 0x000fe4000f8e022b */
[----:B------:R-:W-:Y:S02]  /*3270*/  UIADD3 UR4, UPT, UPT, -UR37, URZ, URZ ;  /* 0x000000ff25047290 */ /* 0x000fe4000fffe1ff */
[----:B------:R-:W-:Y:S02]  /*3280*/  UIADD3 UR5, UPT, UPT, -UR10, URZ, URZ ;  /* 0x000000ff0a057290 */ /* 0x000fe4000fffe1ff */
[----:B------:R-:W-:-:S02]  /*3290*/  UIMAD UR42, UR8, UR24, UR42 ;  /* 0x00000018082a72a4 */ /* 0x000fc4000f8e022a */
[----:B------:R-:W-:Y:S02]  /*32a0*/  USEL UR77, UR17, UR77, !UP0 ;  /* 0x0000004d114d7287 */ /* 0x000fe4000c000000 */
[----:B------:R-:W-:Y:S02]  /*32b0*/  USEL UR69, UR16, UR69, !UP0 ;  /* 0x0000004510457287 */ /* 0x000fe4000c000000 */
[----:B------:R-:W-:Y:S02]  /*32c0*/  USEL UR61, UR15, UR61, !UP0 ;  /* 0x0000003d0f3d7287 */ /* 0x000fe4000c000000 */
[----:B------:R-:W-:Y:S02]  /*32d0*/  USEL UR53, UR14, UR53, !UP0 ;  /* 0x000000350e357287 */ /* 0x000fe4000c000000 */
[----:B------:R-:W-:Y:S02]  /*32e0*/  USEL UR45, UR10, UR45, !UP0 ;  /* 0x0000002d0a2d7287 */ /* 0x000fe4000c000000 */
[----:B------:R-:W-:-:S02]  /*32f0*/  UIMAD UR75, UR8, UR23, UR41 ;  /* 0x00000017084b72a4 */ /* 0x000fc4000f8e0229 */
[----:B------:R-:W-:Y:S02]  /*3300*/  UIMAD UR59, UR8, UR21, UR36 ;  /* 0x00000015083b72a4 */ /* 0x000fe4000f8e0224 */
[----:B------:R-:W-:Y:S02]  /*3310*/  UIADD3 UR24, UPT, UPT, -UR50, URZ, URZ ;  /* 0x000000ff32187290 */ /* 0x000fe4000fffe1ff */
[----:B------:R-:W-:Y:S02]  /*3320*/  UIADD3 UR23, UPT, UPT, -UR49, URZ, URZ ;  /* 0x000000ff31177290 */ /* 0x000fe4000fffe1ff */
[----:B------:R-:W-:Y:S02]  /*3330*/  UIMAD UR36, UR11, UR4, UR9 ;  /* 0x000000040b2472a4 */ /* 0x000fe4000f8e0209 */
[----:B------:R-:W-:Y:S02]  /*3340*/  UIMAD UR67, UR8, UR22, UR40 ;  /* 0x00000016084372a4 */ /* 0x000fe4000f8e0228 */
[----:B------:R-:W-:-:S02]  /*3350*/  UIMAD UR34, UR8, UR5, UR34 ;  /* 0x00000005082272a4 */ /* 0x000fc4000f8e0222 */
[----:B------:R-:W-:Y:S02]  /*3360*/  UIMAD UR25, UR8, UR25, UR54 ;  /* 0x00000019081972a4 */ /* 0x000fe4000f8e0236 */
[----:B---3--:R-:W-:Y:S02]  /*3370*/  UIMAD UR9, UR42, UR12, UR6 ;  /* 0x0000000c2a0972a4 */ /* 0x008fe4000f8e0206 */
[----:B------:R-:W-:Y:S02]  /*3380*/  UIADD3 UR22, UPT, UPT, -UR77, URZ, URZ ;  /* 0x000000ff4d167290 */ /* 0x000fe4000fffe1ff */
[----:B------:R-:W-:Y:S02]  /*3390*/  UIADD3 UR21, UPT, UPT, -UR69, URZ, URZ ;  /* 0x000000ff45157290 */ /* 0x000fe4000fffe1ff */
[----:B------:R-:W-:Y:S01]  /*33a0*/  UIADD3 UR20, UPT, UPT, -UR61, URZ, URZ ;  /* 0x000000ff3d147290 */ /* 0x000fe2000fffe1ff */
[----:B-1----:R-:W-:Y:S01]  /*33b0*/  IMAD.U32 R5, RZ, RZ, UR9 ;  /* 0x00000009ff057e24 */ /* 0x002fe2000f8e00ff */
[----:B------:R-:W-:-:S02]  /*33c0*/  UIADD3 UR8, UPT, UPT, -UR53, URZ, URZ ;  /* 0x000000ff35087290 */ /* 0x000fc4000fffe1ff */
[----:B------:R-:W-:Y:S02]  /*33d0*/  UIADD3 UR5, UPT, UPT, -UR45, URZ, URZ ;  /* 0x000000ff2d057290 */ /* 0x000fe4000fffe1ff */
[----:B------:R-:W-:Y:S02]  /*33e0*/  UIMAD UR24, UR11, UR24, UR19 ;  /* 0x000000180b1872a4 */ /* 0x000fe4000f8e0213 */
[----:B------:R-:W-:Y:S02]  /*33f0*/  UIMAD UR23, UR11, UR23, UR18 ;  /* 0x000000170b1772a4 */ /* 0x000fe4000f8e0212 */
[----:B------:R-:W-:Y:S02]  /*3400*/  UIMAD UR22, UR11, UR22, UR17 ;  /* 0x000000160b1672a4 */ /* 0x000fe4000f8e0211 */
[----:B------:R-:W-:Y:S02]  /*3410*/  UIMAD UR21, UR11, UR21, UR16 ;  /* 0x000000150b1572a4 */ /* 0x000fe4000f8e0210 */
        /* <DEDUP_REMOVED lines=12> */
[----:B------:R-:W-:Y:S01]  /*34e0*/  UIMAD UR6, UR23, UR13, UR7 ;  /* 0x0000000d170672a4 */ /* 0x000fe2000f8e0207 */
[----:B------:R-:W1:Y:S03]  /*34f0*/  LDCU UR54, c[0x0][0x390] ;  /* 0x00007200ff3677ac */ /* 0x000e660008000800 */
[----:B------:R-:W-:-:S02]  /*3500*/  MOV R10, UR9 ;  /* 0x00000009000a7c02 */ /* 0x000fc40008000f00 */
[----:B------:R-:W-:Y:S01]  /*3510*/  IMAD.U32 R9, RZ, RZ, UR6 ;  /* 0x00000006ff097e24 */ /* 0x000fe2000f8e00ff */
[----:B------:R-:W3:Y:S01]  /*3520*/  LDCU.64 UR14, c[0x0][0x4b8] ;  /* 0x00009700ff0e77ac */ /* 0x000ee20008000a00 */
[----:B------:R-:W4:Y:S01]  /*3530*/  LDCU.64 UR4, c[0x0][0x4d8] ;  /* 0x00009b00ff0477ac */ /* 0x000f220008000a00 */
[----:B------:R-:W-:Y:S02]  /*3540*/  UIADD3 UR10, UPT, UPT, UR48, 0x20, URZ ;  /* 0x00000020300a7890 */ /* 0x000fe4000fffe0ff */
[----:B------:R-:W-:Y:S02]  /*3550*/  UIMAD UR76, UR22, UR13, UR7 ;  /* 0x0000000d164c72a4 */ /* 0x000fe4000f8e0207 */
[----:B------:R-:W-:Y:S02]  /*3560*/  UIMAD UR68, UR21, UR13, UR7 ;  /* 0x0000000d154472a4 */ /* 0x000fe4000f8e0207 */
[----:B------:R-:W-:Y:S02]  /*3570*/  UIMAD UR60, UR20, UR13, UR7 ;  /* 0x0000000d143c72a4 */ /* 0x000fe4000f8e0207 */
[----:B------:R-:W-:-:S02]  /*3580*/  UIMAD UR52, UR8, UR13, UR7 ;  /* 0x0000000d083472a4 */ /* 0x000fc4000f8e0207 */
[----:B------:R-:W-:Y:S02]  /*3590*/  UIMAD UR44, UR44, UR13, UR7 ;  /* 0x0000000d2c2c72a4 */ /* 0x000fe4000f8e0207 */
[----:B------:R-:W-:Y:S01]  /*35a0*/  UIMAD UR36, UR36, UR13, UR7 ;  /* 0x0000000d242472a4 */ /* 0x000fe2000f8e0207 */
[----:B-1----:R-:W-:-:S11]  /*35b0*/  UMOV UR12, UR47 ;  /* 0x0000002f000c7c82 */ /* 0x002fd60008000000 */
.L_x_35:
[----:B------:R-:W-:Y:S01]  /*35c0*/  @!P3 MOV R20, 0x8000 ;  /* 0x000080000014b802 */ /* 0x000fe20000000f00 */
[----:B------:R-:W-:Y:S06]  /*35d0*/  ULEA UR6, UR12, UR38, 0x3 ;  /* 0x000000260c067291 */ /* 0x000fec000f8e18ff */
[----:B------:R-:W-:Y:S01]  /*35e0*/  MOV R18, UR6 ;  /* 0x0000000600127c02 */ /* 0x000fe20008000f00 */
[----:B--2---:R-:W-:Y:S06]  /*35f0*/  @P0 BRA `(.L_x_30) ;  /* 0x0000000000100947 */ /* 0x004fec0003800000 */
[----:B------:R-:W-:Y:S02]  /*3600*/  R2UR UR6, R18 ;  /* 0x00000000120672ca */ /* 0x000fe400000e0000 */
[----:B------:R-:W-:Y:S11]  /*3610*/  SHF.L.U32 R22, R4, 0x1f, RZ ;  /* 0x0000001f04167819 */ /* 0x000ff600000006ff */
[----:B------:R-:W1:Y:S02]  /*3620*/  SYNCS.PHASECHK.TRANS64.TRYWAIT P0, [UR6+0x30], R22 ;  /* 0x00003016ff0075a7 */ /* 0x000e640008001106 */
[----:B-1----:R-:W-:Y:S05]  /*3630*/  @!P0 BRA `(.L_x_31) ;  /* 0x0000006400bc8947 */ /* 0x002fea0003800000 */
.L_x_30:
[----:B------:R-:W-:Y:S11]  /*3640*/  R2UR UR6, R18 ;  /* 0x00000000120672ca */ /* 0x000ff600000e0000 */
[----:B------:R-:W-:Y:S02]  /*3650*/  @!UPT UIADD3 URZ, UPT, UPT, URZ, URZ, URZ ;  /* 0x000000fffffff290 */ /* 0x000fe4000fffe0ff */
[----:B------:R2:W-:Y:S01]  /*3660*/  @!P3 SYNCS.ARRIVE.TRANS64 RZ, [UR6], R20 ;  /* 0x00000014ffffb9a7 */ /* 0x0005e20008000006 */
[----:B------:R-:W-:Y:S04]  /*3670*/  ULOP3.LUT UR6, UR55, 0x2, URZ, 0xfc, !UPT ;  /* 0x0000000237067892 */ /* 0x000fe8000f8efcff */
[----:B------:R-:W-:Y:S09]  /*3680*/  UISETP.NE.AND UP0, UPT, UR6, 0x2, UPT ;  /* 0x000000020600788c */ /* 0x000ff2000bf05270 */
[----:B------:R-:W-:Y:S05]  /*3690*/  BRA.U UP0, `(.L_x_32) ;  /* 0x0000000100047547 */ /* 0x000fea000b800000 */
[----:B---34-:R-:W-:Y:S05]  /*36a0*/  BPT.TRAP 0x1 ;  /* 0x000000040000795c */ /* 0x018fea0000300000 */
.L_x_32:
[----:B------:R-:W-:Y:S04]  /*36b0*/  BSSY.RECONVERGENT B0, `(.L_x_33) ;  /* 0x0000003000007945 */ /* 0x000fe80003800200 */
[----:B------:R-:W-:Y:S05]  /*36c0*/  @P2 BRA `(.L_x_34) ;  /* 0x0000000000042947 */ /* 0x000fea0003800000 */
[----:B---34-:R-:W-:Y:S05]  /*36d0*/  BPT.TRAP 0x1 ;  /* 0x000000040000795c */ /* 0x018fea0000300000 */
.L_x_34:
[----:B---34-:R-:W-:Y:S05]  /*36e0*/  BSYNC.RECONVERGENT B0 ;  /* 0x0000000000007941 */ /* 0x018fea0003800200 */
.L_x_33:
[----:B------:R-:W-:Y:S01]  /*36f0*/  ULEA UR11, UR12, UR38, 0xe ;  /* 0x000000260c0b7291 */ /* 0x000fe2000f8e70ff */
[----:B------:R-:W-:Y:S01]  /*3700*/  R2UR UR23, R0 ;  /* 0x00000000001772ca */ /* 0x000fe200000e0000 */
[----:B------:R-:W-:Y:S01]  /*3710*/  USHF.L.U32 UR66, UR30, 0x6, URZ ;  /* 0x000000061e427899 */ /* 0x000fe200080006ff */
[----:B------:R-:W-:Y:S01]  /*3720*/  R2UR UR65, R18 ;  /* 0x00000000124172ca */ /* 0x000fe200000e0000 */
[----:B------:R-:W-:Y:S01]  /*3730*/  UIADD3 UR72, UPT, UPT, UR11, 0x7800, URZ ;  /* 0x000078000b487890 */ /* 0x000fe2000fffe0ff */
[----:B------:R-:W-:Y:S01]  /*3740*/  R2UR UR18, R2 ;  /* 0x00000000021272ca */ /* 0x000fe200000e0000 */
[----:B------:R-:W-:Y:S01]  /*3750*/  UIADD3 UR26, UPT, UPT, UR66, 0x20, URZ ;  /* 0x00000020421a7890 */ /* 0x000fe2000fffe0ff */
[----:B------:R-:W-:Y:S01]  /*3760*/  MOV.SPILL R30, UR69 ;  /* 0x00000045001e7c02 */ /* 0x000fe20009000f00 */
[----:B------:R-:W3:Y:S01]  /*3770*/  LDCU.64 UR16, c[0x0][0x348] ;  /* 0x00006900ff1077ac */ /* 0x000ee20008000a00 */
[----:B------:R-:W-:Y:S02]  /*3780*/  R2UR UR69, R8 ;  /* 0x00000000084572ca */ /* 0x000fe400000e0000 */
[----:B------:R-:W-:Y:S01]  /*3790*/  MOV.SPILL R29, UR68 ;  /* 0x00000044001d7c02 */ /* 0x000fe20009000f00 */
[----:B------:R-:W-:Y:S01]  /*37a0*/  UIADD3 UR9, UPT, UPT, UR12, 0x1, URZ ;  /* 0x000000010c097890 */ /* 0x000fe2000fffe0ff */
[----:B------:R-:W-:Y:S01]  /*37b0*/  R2UR UR68, R10 ;  /* 0x000000000a4472ca */ /* 0x000fe200000e0000 */
[----:B------:R-:W-:Y:S01]  /*37c0*/  UIMAD UR7, UR23, UR14, UR4 ;  /* 0x0000000e170772a4 */ /* 0x000fe2000f8e0204 */
[----:B------:R-:W-:Y:S01]  /*37d0*/  MOV.SPILL R28, UR67 ;  /* 0x00000043001c7c02 */ /* 0x000fe20009000f00 */
[----:B------:R-:W-:Y:S01]  /*37e0*/  UISETP.NE.AND UP0, UPT, UR9, 0x6, UPT ;  /* 0x000000060900788c */ /* 0x000fe2000bf05270 */
[----:B------:R-:W-:Y:S01]  /*37f0*/  R2UR UR67, R7 ;  /* 0x00000000074372ca */ /* 0x000fe200000e0000 */
[----:B------:R-:W-:Y:S01]  /*3800*/  UIMAD UR6, UR18, UR15, UR5 ;  /* 0x0000000f120672a4 */ /* 0x000fe2000f8e0205 */
[----:B------:R-:W-:Y:S01]  /*3810*/  MOV.SPILL R25, UR61 ;  /* 0x0000003d00197c02 */ /* 0x000fe20009000f00 */
[----:B------:R-:W-:Y:S01]  /*3820*/  USEL UR13, URZ, 0x1, UP0 ;  /* 0x00000001ff0d7887 */ /* 0x000fe20008000000 */
[----:B------:R-:W-:Y:S01]  /*3830*/  R2UR UR61, R6 ;  /* 0x00000000063d72ca */ /* 0x000fe200000e0000 */
[----:B------:R-:W-:Y:S01]  /*3840*/  USEL UR47, UR9, URZ, UP0 ;  /* 0x000000ff092f7287 */ /* 0x000fe20008000000 */
[----:B-----5:R-:W-:Y:S01]  /*3850*/  MOV.SPILL R24, UR60 ;  /* 0x0000003c00187c02 */ /* 0x020fe20009000f00 */
[----:B------:R-:W-:Y:S01]  /*3860*/  UPRMT UR6, UR7, 0x40, UR6 ;  /* 0x0000004007067896 */ /* 0x000fe20008000006 */
[----:B------:R-:W-:Y:S01]  /*3870*/  R2UR UR60, R9 ;  /* 0x00000000093c72ca */ /* 0x000fe200000e0000 */
[----:B---3--:R-:W-:Y:S01]  /*3880*/  UIADD3 UR8, UP1, UPT, UR16, 0x80, URZ ;  /* 0x0000008010087890 */ /* 0x008fe2000ff3e0ff */
[----:B------:R-:W-:Y:S01]  /*3890*/  LOP3.LUT R4, R4, UR13, RZ, 0x3c, !PT ;  /* 0x0000000d04047c12 */ /* 0x000fe2000f8e3cff */
[----:B------:R-:W-:Y:S01]  /*38a0*/  UIADD3 UR64, UPT, UPT, UR11, 0x6800, URZ ;  /* 0x000068000b407890 */ /* 0x000fe2000fffe0ff */
[----:B------:R-:W-:Y:S01]  /*38b0*/  MOV.SPILL R23, UR59 ;  /* 0x0000003b00177c02 */ /* 0x000fe20009000f00 */
[----:B------:R-:W-:Y:S01]  /*38c0*/  UIADD3.X UR9, UPT, UPT, URZ, UR17, URZ, UP1, !UPT ;  /* 0x00000011ff097290 */ /* 0x000fe20008ffe4ff */
[----:B------:R-:W-:Y:S01]  /*38d0*/  SHF.L.U32 R33, R4, 0x1f, RZ ;  /* 0x0000001f04217819 */ /* 0x000fe200000006ff */
[----:B------:R-:W-:Y:S01]  /*38e0*/  ULEA UR16, UR47, UR38, 0x3 ;  /* 0x000000262f107291 */ /* 0x000fe2000f8e18ff */
[----:B------:R-:W-:Y:S01]  /*38f0*/  R2UR UR59, R5 ;  /* 0x00000000053b72ca */ /* 0x000fe200000e0000 */
[----:B------:R-:W-:Y:S01]  /*3900*/  UPRMT UR6, UR6, 0x5410, URZ ;  /* 0x0000541006067896 */ /* 0x000fe200080000ff */
[----:B--2---:R-:W-:Y:S01]  /*3910*/  MOV.SPILL R20, UR53 ;  /* 0x0000003500147c02 */ /* 0x004fe20009000f00 */
[----:B------:R-:W-:Y:S01]  /*3920*/  UIADD3 UR24, UPT, UPT, UR11, 0x6c00, URZ ;  /* 0x00006c000b187890 */ /* 0x000fe2000fffe0ff */
[----:B-1----:R-:W-:Y:S01]  /*3930*/  MOV.SPILL R19, UR52 ;  /* 0x0000003400137c02 */ /* 0x002fe20009000f00 */
[----:B------:R-:W-:Y:S01]  /*3940*/  UMOV UR25, UR65 ;  /* 0x0000004100197c82 */ /* 0x000fe20008000000 */
[----:B------:R-:W-:Y:S01]  /*3950*/  UMOV UR27, UR67 ;  /* 0x00000043001b7c82 */ /* 0x000fe20008000000 */
[----:B------:R-:W-:Y:S01]  /*3960*/  UMOV UR28, UR68 ;  /* 0x00000044001c7c82 */ /* 0x000fe20008000000 */
[----:B------:R1:W2:Y:S01]  /*3970*/  SYNCS.PHASECHK.TRANS64.TRYWAIT P0, [UR16+0x30], R33 ;  /* 0x00003021ff0075a7 */ /* 0x0002a20008001110 */
[----:B------:R-:W-:Y:S01]  /*3980*/  UMOV UR29, UR69 ;  /* 0x00000045001d7c82 */ /* 0x000fe20008000000 */
[----:B------:R3:W-:Y:S01]  /*3990*/  UTMALDG.4D.IM2COL [UR64], [UR8], UR6 ;  /* 0x00000040080073b4 */ /* 0x0007e20008058006 */
[----:B------:R-:W-:Y:S01]  /*39a0*/  UIADD3 UR56, UPT, UPT, UR11, 0x7000, URZ ;  /* 0x000070000b387890 */ /* 0x000fe2000fffe0ff */
[----:B------:R-:W-:Y:S01]  /*39b0*/  MOV.SPILL R18, UR51 ;  /* 0x0000003300127c02 */ /* 0x000fe20009000f00 */
[----:B------:R-:W-:Y:S01]  /*39c0*/  UMOV UR57, UR65 ;  /* 0x0000004100397c82 */ /* 0x000fe20008000000 */
[----:B------:R-:W-:Y:S01]  /*39d0*/  UIADD3 UR48, UPT, UPT, UR11, 0x7400, URZ ;  /* 0x000074000b307890 */ /* 0x000fe2000fffe0ff */
[----:B------:R-:W-:Y:S01]  /*39e0*/  MOV.SPILL R26, UR62 ;  /* 0x0000003e001a7c02 */ /* 0x000fe20009000f00 */
[----:B------:R-:W-:Y:S01]  /*39f0*/  UMOV UR49, UR65 ;  /* 0x0000004100317c82 */ /* 0x000fe20008000000 */
[----:B------:R-:W-:Y:S01]  /*3a00*/  UMOV UR51, UR59 ;  /* 0x0000003b00337c82 */ /* 0x000fe20008000000 */
        /* <DEDUP_REMOVED lines=13> */
[----:B------:R-:W-:Y:S01]  /*3ae0*/  UMOV UR20, UR76 ;  /* 0x0000004c00147c82 */ /* 0x000fe20008000000 */
[----:B------:R-:W-:Y:S01]  /*3af0*/  UMOV UR21, UR77 ;  /* 0x0000004d00157c82 */ /* 0x000fe20008000000 */
[----:B------:R-:W-:Y:S01]  /*3b00*/  UIADD3 UR40, UPT, UPT, UR11, 0x9800, URZ ;  /* 0x000098000b287890 */ /* 0x000fe2000fffe0ff */
[----:B------:R1:W-:Y:S01]  /*3b10*/  UTMALDG.4D.IM2COL [UR48], [UR8], UR6 ;  /* 0x00000030080073b4 */ /* 0x0003e20008058006 */
[----:B------:R-:W-:Y:S01]  /*3b20*/  UIADD3 UR32, UPT, UPT, UR11, 0xa000, URZ ;  /* 0x0000a0000b207890 */ /* 0x000fe2000fffe0ff */
[----:B------:R-:W-:Y:S01]  /*3b30*/  MOV.SPILL R27, UR63 ;  /* 0x0000003f001b7c02 */ /* 0x000fe20009000f00 */
[----:B------:R-:W-:Y:S01]  /*3b40*/  UMOV UR7, UR65 ;  /* 0x0000004100077c82 */ /* 0x000fe20008000000 */
[----:B------:R-:W-:Y:S01]  /*3b50*/  UMOV UR13, UR23 ;  /* 0x00000017000d7c82 */ /* 0x000fe20008000000 */
[----:B------:R-:W-:Y:S01]  /*3b60*/  MOV.SPILL R21, UR54 ;  /* 0x0000003600157c02 */ /* 0x000fe20009000f00 */
[----:B------:R-:W-:Y:S01]  /*3b70*/  UIADD3 UR31, UPT, UPT, UR13, 0x1, URZ ;  /* 0x000000010d1f7890 */ /* 0x000fe2000fffe0ff */
[----:B------:R-:W-:Y:S01]  /*3b80*/  R2UR.FILL UR63, R27 ;  /* 0x000000001b3f72ca */ /* 0x000fe200004e0000 */
[----:B------:R1:W-:Y:S01]  /*3b90*/  UTMALDG.4D.IM2COL [UR72], [UR8], UR6 ;  /* 0x00000048080073b4 */ /* 0x0003e20008058006 */
[----:B------:R-:W-:Y:S02]  /*3ba0*/  R2UR.FILL UR54, R21 ;  /* 0x00000000153672ca */ /* 0x000fe400004e0000 */
[----:B------:R-:W-:Y:S02]  /*3bb0*/  MOV.SPILL R32, UR71 ;  /* 0x0000004700207c02 */ /* 0x000fe40009000f00 */
[----:B------:R-:W-:Y:S02]  /*3bc0*/  MOV.SPILL R31, UR70 ;  /* 0x00000046001f7c02 */ /* 0x000fe40009000f00 */
[----:B---3--:R-:W-:Y:S01]  /*3bd0*/  R2UR.FILL UR69, R30 ;  /* 0x000000001e4572ca */ /* 0x008fe200004e0000 */
[----:B------:R-:W-:Y:S01]  /*3be0*/  UIADD3 UR64, UPT, UPT, UR11, 0x8000, URZ ;  /* 0x000080000b407890 */ /* 0x000fe2000fffe0ff */
[----:B------:R-:W-:Y:S01]  /*3bf0*/  R2UR.FILL UR68, R29 ;  /* 0x000000001d4472ca */ /* 0x000fe200004e0000 */
[----:B------:R-:W-:Y:S01]  /*3c00*/  UMOV UR65, UR7 ;  /* 0x0000000700417c82 */ /* 0x000fe20008000000 */
[----:B------:R-:W-:Y:S01]  /*3c10*/  R2UR.FILL UR67, R28 ;  /* 0x000000001c4372ca */ /* 0x000fe200004e0000 */
[----:B------:R-:W-:Y:S01]  /*3c20*/  ULEA UR12, UR12, UR63, 0xc ;  /* 0x0000003f0c0c7291 */ /* 0x000fe2000f8e60ff */
[----:B------:R-:W-:Y:S01]  /*3c30*/  MOV.SPILL R22, UR55 ;  /* 0x0000003700167c02 */ /* 0x000fe20009000f00 */
[----:B----4-:R-:W-:Y:S01]  /*3c40*/  UIADD3 UR24, UPT, UPT, UR11, 0x8400, URZ ;  /* 0x000084000b187890 */ /* 0x010fe2000fffe0ff */
[----:B------:R-:W-:Y:S01]  /*3c50*/  R2UR.FILL UR71, R32 ;  /* 0x00000000204772ca */ /* 0x000fe200004e0000 */
[----:B------:R-:W-:Y:S01]  /*3c60*/  UMOV UR25, UR7 ;  /* 0x0000000700197c82 */ /* 0x000fe20008000000 */
[----:B------:R-:W-:Y:S03]  /*3c70*/  R2UR.FILL UR70, R31 ;  /* 0x000000001f4672ca */ /* 0x000fe600004e0000 */
[----:B------:R-:W-:Y:S01]  /*3c80*/  UMOV UR29, UR69 ;  /* 0x00000045001d7c82 */ /* 0x000fe20008000000 */
[----:B------:R-:W-:Y:S01]  /*3c90*/  R2UR.FILL UR55, R22 ;  /* 0x00000000163772ca */ /* 0x000fe200004e0000 */
[----:B------:R-:W-:Y:S01]  /*3ca0*/  UMOV UR28, UR68 ;  /* 0x00000044001c7c82 */ /* 0x000fe20008000000 */
[----:B-1----:R-:W-:Y:S01]  /*3cb0*/  R2UR.FILL UR61, R25 ;  /* 0x00000000193d72ca */ /* 0x002fe200004e0000 */
[----:B------:R-:W-:Y:S01]  /*3cc0*/  UMOV UR27, UR67 ;  /* 0x00000043001b7c82 */ /* 0x000fe20008000000 */
[----:B------:R-:W-:Y:S01]  /*3cd0*/  R2UR.FILL UR60, R24 ;  /* 0x00000000183c72ca */ /* 0x000fe200004e0000 */
[----:B------:R-:W-:Y:S01]  /*3ce0*/  UIADD3 UR56, UPT, UPT, UR11, 0x8800, URZ ;  /* 0x000088000b387890 */ /* 0x000fe2000fffe0ff */
[----:B------:R-:W-:Y:S01]  /*3cf0*/  R2UR.FILL UR59, R23 ;  /* 0x00000000173b72ca */ /* 0x000fe200004e0000 */
[----:B------:R-:W-:Y:S01]  /*3d00*/  UMOV UR57, UR7 ;  /* 0x0000000700397c82 */ /* 0x000fe20008000000 */
[----:B------:R-:W-:Y:S01]  /*3d10*/  R2UR.FILL UR53, R20 ;  /* 0x00000000143572ca */ /* 0x000fe200004e0000 */
[----:B------:R-:W-:Y:S01]  /*3d20*/  UIADD3 UR48, UPT, UPT, UR11, 0x9000, URZ ;  /* 0x000090000b307890 */ /* 0x000fe2000fffe0ff */
[----:B------:R-:W-:Y:S02]  /*3d30*/  R2UR.FILL UR52, R19 ;  /* 0x00000000133472ca */ /* 0x000fe400004e0000 */
[----:B------:R-:W-:Y:S01]  /*3d40*/  R2UR.FILL UR51, R18 ;  /* 0x00000000123372ca */ /* 0x000fe200004e0000 */
[----:B------:R-:W-:Y:S01]  /*3d50*/  UMOV UR74, UR18 ;  /* 0x00000012004a7c82 */ /* 0x000fe20008000000 */
[----:B------:R-:W-:Y:S01]  /*3d60*/  UMOV UR18, UR26 ;  /* 0x0000001a00127c82 */ /* 0x000fe20008000000 */
[----:B------:R-:W-:Y:S01]  /*3d70*/  USHF.L.U32 UR72, UR30, 0x6, URZ ;  /* 0x000000061e487899 */ /* 0x000fe200080006ff */
[----:B------:R1:W-:Y:S01]  /*3d80*/  UTMALDG.4D.IM2COL [UR16], [UR8], UR6 ;  /* 0x00000010080073b4 */ /* 0x0003e20008058006 */
[----:B------:R-:W-:Y:S01]  /*3d90*/  UMOV UR73, UR7 ;  /* 0x0000000700497c82 */ /* 0x000fe20008000000 */
[----:B------:R-:W-:Y:S01]  /*3da0*/  UIADD3 UR7, UPT, UPT, UR74, 0x1, URZ ;  /* 0x000000014a077890 */ /* 0x000fe2000fffe0ff */
[----:B------:R-:W-:Y:S01]  /*3db0*/  UMOV UR49, UR73 ;  /* 0x0000004900317c82 */ /* 0x000fe20008000000 */
[----:B------:R-:W-:Y:S02]  /*3dc0*/  UMOV UR41, UR73 ;  /* 0x0000004900297c82 */ /* 0x000fe40008000000 */
[----:B------:R-:W-:Y:S01]  /*3dd0*/  UMOV UR66, UR72 ;  /* 0x0000004800427c82 */ /* 0x000fe20008000000 */
[----:B------:R-:W-:Y:S01]  /*3de0*/  UMOV UR58, UR72 ;  /* 0x00000048003a7c82 */ /* 0x000fe20008000000 */
[----:B------:R3:W-:Y:S01]  /*3df0*/  UTMALDG.4D.IM2COL [UR64], [UR8], UR6 ;  /* 0x00000040080073b4 */ /* 0x0007e20008058006 */
[----:B------:R-:W-:Y:S01]  /*3e00*/  UMOV UR50, UR72 ;  /* 0x0000004800327c82 */ /* 0x000fe20008000000 */
[----:B------:R-:W-:Y:S01]  /*3e10*/  UMOV UR42, UR72 ;  /* 0x00000048002a7c82 */ /* 0x000fe20008000000 */
[----:B------:R-:W-:Y:S01]  /*3e20*/  UMOV UR33, UR73 ;  /* 0x0000004900217c82 */ /* 0x000fe20008000000 */
[----:B------:R-:W-:Y:S01]  /*3e30*/  UMOV UR34, UR72 ;  /* 0x0000004800227c82 */ /* 0x000fe20008000000 */
[----:B------:R4:W-:Y:S01]  /*3e40*/  UTMALDG.4D.IM2COL [UR24], [UR8], UR6 ;  /* 0x00000018080073b4 */ /* 0x0009e20008058006 */
[----:B------:R-:W-:Y:S01]  /*3e50*/  UTMALDG.4D.IM2COL [UR56], [UR8], UR6 ;  /* 0x00000038080073b4 */ /* 0x000fe20008058006 */
[----:B-1----:R-:W-:Y:S01]  /*3e60*/  UIADD3 UR16, UPT, UPT, UR11, 0x8c00, URZ ;  /* 0x00008c000b107890 */ /* 0x002fe2000fffe0ff */
[----:B------:R-:W-:Y:S01]  /*3e70*/  UMOV UR17, UR73 ;  /* 0x0000004900117c82 */ /* 0x000fe20008000000 */
[----:B------:R-:W-:Y:S01]  /*3e80*/  UMOV UR19, UR59 ;  /* 0x0000003b00137c82 */ /* 0x000fe20008000000 */
[----:B------:R-:W-:Y:S01]  /*3e90*/  UMOV UR20, UR60 ;  /* 0x0000003c00147c82 */ /* 0x000fe20008000000 */
[----:B------:R-:W-:Y:S01]  /*3ea0*/  UMOV UR21, UR61 ;  /* 0x0000003d00157c82 */ /* 0x000fe20008000000 */
[----:B---3--:R-:W1:Y:S04]  /*3eb0*/  LDCU UR66, c[0x0][0x38c] ;  /* 0x00007180ff4277ac */ /* 0x008e680008000800 */
[----:B------:R3:W-:Y:S01]  /*3ec0*/  UTMALDG.4D.IM2COL [UR16], [UR8], UR6 ;  /* 0x00000010080073b4 */ /* 0x0007e20008058006 */
[----:B------:R-:W2:Y:S01]  /*3ed0*/  LDCU.64 UR64, c[0x0][0x348] ;  /* 0x00006900ff4077ac */ /* 0x000ea20008000a00 */
[----:B----4-:R-:W-:Y:S01]  /*3ee0*/  UIADD3 UR24, UPT, UPT, UR11, 0x9400, URZ ;  /* 0x000094000b187890 */ /* 0x010fe2000fffe0ff */
[----:B------:R-:W-:Y:S01]  /*3ef0*/  UTMALDG.4D.IM2COL [UR48], [UR8], UR6 ;  /* 0x00000030080073b4 */ /* 0x000fe20008058006 */
[----:B------:R-:W-:Y:S01]  /*3f00*/  UMOV UR25, UR73 ;  /* 0x0000004900197c82 */ /* 0x000fe20008000000 */
[----:B------:R-:W-:Y:S01]  /*3f10*/  UMOV UR27, UR51 ;  /* 0x00000033001b7c82 */ /* 0x000fe20008000000 */
[----:B------:R-:W-:Y:S01]  /*3f20*/  UMOV UR28, UR52 ;  /* 0x00000034001c7c82 */ /* 0x000fe20008000000 */
[----:B------:R-:W-:Y:S04]  /*3f30*/  UMOV UR29, UR53 ;  /* 0x00000035001d7c82 */ /* 0x000fe80008000000 */
[----:B------:R4:W-:Y:S01]  /*3f40*/  UTMALDG.4D.IM2COL [UR24], [UR8], UR6 ;  /* 0x00000018080073b4 */ /* 0x0009e20008058006 */
[----:B-1----:R-:W-:Y:S02]  /*3f50*/  UISETP.NE.AND UP1, UPT, UR31, UR66, UPT ;  /* 0x000000421f00728c */ /* 0x002fe4000bf25270 */
[----:B--2---:R-:W-:Y:S01]  /*3f60*/  UIADD3 UR22, UP0, UPT, UR64, 0x180, URZ ;  /* 0x0000018040167890 */ /* 0x004fe2000ff1e0ff */
[----:B------:R1:W-:Y:S03]  /*3f70*/  UTMALDG.4D.IM2COL [UR40], [UR8], UR6 ;  /* 0x00000028080073b4 */ /* 0x0003e60008058006 */
[----:B------:R-:W-:Y:S05]  /*3f80*/  UIADD3.X UR23, UPT, UPT, URZ, UR65, URZ, UP0, !UPT ;  /* 0x00000041ff177290 */ /* 0x000fea00087fe4ff */
[----:B------:R-:W-:Y:S04]  /*3f90*/  @UP1 UIADD3 UR7, UPT, UPT, UR74, URZ, URZ ;  /* 0x000000ff4a071290 */ /* 0x000fe8000fffe0ff */
[----:B------:R-:W-:Y:S04]  /*3fa0*/  UISETP.NE.AND UP0, UPT, UR7, UR54, UPT ;  /* 0x000000360700728c */ /* 0x000fe8000bf05270 */
[----:B------:R-:W-:Y:S02]  /*3fb0*/  USEL UR7, UR7, URZ, UP0 ;  /* 0x000000ff07077287 */ /* 0x000fe40008000000 */
[----:B---3--:R-:W-:Y:S01]  /*3fc0*/  UIADD3 UR16, UPT, UPT, UR11, 0x9c00, URZ ;  /* 0x00009c000b107890 */ /* 0x008fe2000fffe0ff */
[----:B------:R-:W-:Y:S01]  /*3fd0*/  UMOV UR19, UR43 ;  /* 0x0000002b00137c82 */ /* 0x000fe20008000000 */
[----:B------:R-:W-:Y:S01]  /*3fe0*/  UMOV UR20, UR44 ;  /* 0x0000002c00147c82 */ /* 0x000fe20008000000 */
[----:B------:R-:W-:Y:S01]  /*3ff0*/  UMOV UR21, UR45 ;  /* 0x0000002d00157c82 */ /* 0x000fe20008000000 */
[----:B------:R-:W-:Y:S05]  /*4000*/  IMAD.U32 R2, RZ, RZ, UR7 ;  /* 0x00000007ff027e24 */ /* 0x000fea000f8e00ff */
[----:B------:R2:W-:Y:S01]  /*4010*/  UTMALDG.4D.IM2COL [UR16], [UR8], UR6 ;  /* 0x00000010080073b4 */ /* 0x0005e20008058006 */
[----:B----4-:R-:W-:Y:S01]  /*4020*/  UIADD3 UR24, UPT, UPT, UR11, 0xa400, URZ ;  /* 0x0000a4000b187890 */ /* 0x010fe2000fffe0ff */
[----:B------:R-:W-:Y:S01]  /*4030*/  UTMALDG.4D.IM2COL [UR32], [UR8], UR6 ;  /* 0x00000020080073b4 */ /* 0x000fe20008058006 */
[----:B------:R-:W-:Y:S01]  /*4040*/  ULEA UR11, UR12, UR38, 0x2 ;  /* 0x000000260c0b7291 */ /* 0x000fe2000f8e10ff */
[----:B------:R-:W-:Y:S01]  /*4050*/  UMOV UR27, UR35 ;  /* 0x00000023001b7c82 */ /* 0x000fe20008000000 */
[----:B------:R-:W-:Y:S01]  /*4060*/  UMOV UR28, UR36 ;  /* 0x00000024001c7c82 */ /* 0x000fe20008000000 */
[----:B------:R-:W-:Y:S01]  /*4070*/  UMOV UR29, UR37 ;  /* 0x00000025001d7c82 */ /* 0x000fe20008000000 */
[----:B------:R-:W-:Y:S01]  /*4080*/  UMOV UR12, UR13 ;  /* 0x0000000d000c7c82 */ /* 0x000fe20008000000 */
[----:B-1----:R-:W-:Y:S02]  /*4090*/  UMOV UR42, 0x30000 ;  /* 0x00030000002a7882 */ /* 0x002fe40000000000 */
[----:B------:R1:W-:Y:S01]  /*40a0*/  UTMALDG.4D.IM2COL [UR24], [UR8], UR6 ;  /* 0x00000018080073b4 */ /* 0x0003e20008058006 */
[----:B------:R-:W-:Y:S01]  /*40b0*/  UMOV UR40, 0x0 ;  /* 0x0000000000287882 */ /* 0x000fe20000000000 */
[----:B------:R-:W-:Y:S01]  /*40c0*/  UMOV UR41, 0x10000000 ;  /* 0x1000000000297882 */ /* 0x000fe20000000000 */
[----:B--2---:R-:W-:Y:S01]  /*40d0*/  ULOP3.LUT UR19, UR62, UR72, URZ, 0xfc, !UPT ;  /* 0x000000483e137292 */ /* 0x004fe2000f8efcff */
[----:B------:R-:W-:Y:S01]  /*40e0*/  R2UR UR18, R11 ;  /* 0x000000000b1272ca */ /* 0x000fe200000e0000 */
[----:B------:R-:W-:Y:S01]  /*40f0*/  UIADD3 UR16, UPT, UPT, UR11, 0x1e800, URZ ;  /* 0x0001e8000b107890 */ /* 0x000fe2000fffe0ff */
[----:B------:R-:W-:Y:S01]  /*4100*/  UMOV UR20, UR13 ;  /* 0x0000000d00147c82 */ /* 0x000fe20008000000 */
[----:B------:R-:W-:Y:S01]  /*4110*/  UMOV UR21, UR74 ;  /* 0x0000004a00157c82 */ /* 0x000fe20008000000 */
[----:B------:R-:W-:Y:S09]  /*4120*/  UMOV UR13, UR74 ;  /* 0x0000004a000d7c82 */ /* 0x000ff20008000000 */
[----:B------:R-:W-:Y:S01]  /*4130*/  UTMALDG.4D.MULTICAST [UR16], [UR22], UR42, desc[UR40] ;  /* 0x00002810160073b4 */ /* 0x000fe2000801982a */
[----:B-1----:R-:W-:Y:S02]  /*4140*/  UIADD3 UR8, UPT, UPT, UR11, 0x20800, URZ ;  /* 0x000208000b087890 */ /* 0x002fe4000fffe0ff */
[----:B------:R-:W-:Y:S02]  /*4150*/  UIADD3 UR6, UPT, UPT, UR30, 0x1, URZ ;  /* 0x000000011e067890 */ /* 0x000fe4000fffe0ff */
[----:B------:R-:W-:Y:S02]  /*4160*/  @UP0 UIADD3 UR6, UPT, UPT, UR30, URZ, URZ ;  /* 0x000000ff1e060290 */ /* 0x000fe4000fffe0ff */
[----:B------:R-:W-:Y:S01]  /*4170*/  UISETP.GT.U32.AND UP0, UPT, UR46, 0x1, UPT ;  /* 0x000000012e00788c */ /* 0x000fe2000bf04070 */
[----:B------:R-:W-:Y:S01]  /*4180*/  UMOV UR9, UR73 ;  /* 0x0000004900097c82 */ /* 0x000fe20008000000 */
[----:B------:R-:W-:Y:S02]  /*4190*/  UMOV UR11, UR19 ;  /* 0x00000013000b7c82 */ /* 0x000fe40008000000 */
[----:B------:R1:W-:Y:S01]  /*41a0*/  UTMALDG.4D.MULTICAST [UR8], [UR22], UR42, desc[UR40] ;  /* 0x00002808160073b4 */ /* 0x0003e2000801982a */
[----:B------:R-:W-:Y:S01]  /*41b0*/  UMOV UR30, UR6 ;  /* 0x00000006001e7c82 */ /* 0x000fe20008000000 */
[----:B-1----:R-:W-:Y:S02]  /*41c0*/  USEL UR9, UR31, URZ, UP1 ;  /* 0x000000ff1f097287 */ /* 0x002fe40008800000 */
[----:B------:R-:W-:Y:S01]  /*41d0*/  UIADD3 UR8, UPT, UPT, UR46, -0x1, URZ ;  /* 0xffffffff2e087890 */ /* 0x000fe2000fffe0ff */
[----:B------:R-:W-:Y:S03]  /*41e0*/  UMOV UR12, UR47 ;  /* 0x0000002f000c7c82 */ /* 0x000fe60008000000 */
[----:B------:R-:W-:Y:S03]  /*41f0*/  IMAD.U32 R0, RZ, RZ, UR9 ;  /* 0x00000009ff007e24 */ /* 0x000fe6000f8e00ff */
[----:B------:R-:W-:Y:S01]  /*4200*/  UMOV UR46, UR8 ;  /* 0x00000008002e7c82 */ /* 0x000fe20008000000 */
[----:B------:R-:W-:Y:S05]  /*4210*/  BRA.U UP0, `(.L_x_35) ;  /* 0xfffffff100e87547 */ /* 0x000fea000b83ffff */
.L_x_29:
[----:B-1----:R-:W-:Y:S01]  /*4220*/  SHF.L.U32 R5, R3, 0x1f, RZ ;  /* 0x0000001f03057819 */ /* 0x002fe200000006ff */
[----:B------:R-:W-:-:S03]  /*4230*/  NOP ;  /* 0x0000000000007918 */ /* 0x000fc60000000000 */
[----:B--2---:R-:W1:Y:S02]  /*4240*/  SYNCS.PHASECHK.TRANS64.TRYWAIT P0, [UR38+0xa0], R5 ;  /* 0x0000a005ff0075a7 */ /* 0x004e640008001126 */
[----:B-1----:R-:W-:Y:S05]  /*4250*/  @!P0 BRA `(.L_x_36) ;  /* 0x0000005800d48947 */ /* 0x002fea0003800000 */
.L_x_119:
[----:B------:R-:W2:Y:S01]  /*4260*/  LDS.128 R8, [UR38+0xe0] ;  /* 0x0000e026ff087984 */ /* 0x000ea20008000c00 */
[----:B------:R-:W-:Y:S01]  /*4270*/  UIADD3 UR4, UPT, UPT, UR38, 0xa8, URZ ;  /* 0x000000a826047890 */ /* 0x000fe2000fffe0ff */
[----:B------:R-:W-:Y:S01]  /*4280*/  R2UR UR7, R15 ;  /* 0x000000000f0772ca */ /* 0x000fe200000e0000 */
[----:B------:R-:W-:Y:S01]  /*4290*/  UISETP.GE.AND UP0, UPT, UR39, 0x1, UPT ;  /* 0x000000012700788c */ /* 0x000fe2000bf06270 */
[----:B------:R-:W-:Y:S01]  /*42a0*/  @!PT LDS RZ, [RZ] ;  /* 0x00000000fffff984 */ /* 0x000fe20000000800 */
[----:B------:R-:W-:Y:S01]  /*42b0*/  @!PT LDS RZ, [RZ] ;  /* 0x00000000fffff984 */ /* 0x000fe20000000800 */
[----:B------:R-:W-:Y:S01]  /*42c0*/  @!PT LDS RZ, [RZ] ;  /* 0x00000000fffff984 */ /* 0x000fe20000000800 */
[----:B------:R-:W-:Y:S01]  /*42d0*/  @!PT LDS RZ, [RZ] ;  /* 0x00000000fffff984 */ /* 0x000fe20000000800 */
[----:B------:R3:W-:Y:S06]  /*42e0*/  MEMBAR.ALL.CTA ;  /* 0x0000000000007992 */ /* 0x0007ec0000008000 */
[----:B---3--:R-:W3:Y:S01]  /*42f0*/  FENCE.VIEW.ASYNC.S ;  /* 0x00000000000073c6 */ /* 0x008ee20000000000 */
[----:B------:R-:W-:-:S09]  /*4300*/  UPRMT UR4, URZ, 0x654, UR4 ;  /* 0x00000654ff047896 */ /* 0x000fd20008000004 */
[----:B---3--:R-:W-:Y:S01]  /*4310*/  SYNCS.ARRIVE.TRANS64.RED.A1T0 RZ, [UR4], RZ ;  /* 0x000000ffffff79a7 */ /* 0x008fe20008100404 */
[----:B--2---:R-:W-:-:S13]  /*4320*/  LOP3.LUT P0, RZ, R10, 0x1, RZ, 0xc0, !PT ;  /* 0x000000010aff7812 */ /* 0x004fda000780c0ff */
[----:B------:R-:W-:Y:S01]  /*4330*/  VOTEU.ANY UP1, P0 ;  /* 0x0000000000ff7886 */ /* 0x000fe20000020100 */
[----:B------:R-:W-:-:S13]  /*4340*/  PLOP3.LUT P0, PT, PT, PT, UP1, 0x80, 0x8 ;  /* 0x000000000008781c */ /* 0x000fda0003f0f018 */
[----:B-1----:R-:W-:Y:S02]  /*4350*/  @P0 MOV R0, R8 ;  /* 0x0000000800000202 */ /* 0x002fe40000000f00 */
[----:B------:R-:W-:Y:S02]  /*4360*/  @P0 LOP3.LUT R8, R9, 0xffff, RZ, 0xc0, !PT ;  /* 0x0000ffff09080812 */ /* 0x000fe400078ec0ff */
[----:B------:R-:W-:Y:S02]  /*4370*/  @P0 R2UR UR6, R0 ;  /* 0x00000000000602ca */ /* 0x000fe400000e0000 */
[----:B------:R-:W-:-:S11]  /*4380*/  @P0 R2UR UR5, R8 ;  /* 0x00000000080502ca */ /* 0x000fd600000e0000 */
[----:B------:R-:W-:Y:S02]  /*4390*/  @UP1 UMOV UR7, UR6 ;  /* 0x0000000600071c82 */ /* 0x000fe40008000000 */
[----:B------:R-:W-:Y:S01]  /*43a0*/  IMAD.U32 R15, RZ, RZ, UR7 ;  /* 0x00000007ff0f7e24 */ /* 0x000fe2000f8e00ff */
[----:B------:R-:W-:Y:S01]  /*43b0*/  @UP1 UMOV UR71, UR5 ;  /* 0x0000000500471c82 */ /* 0x000fe20008000000 */
[----:B------:R-:W-:Y:S05]  /*43c0*/  BRA.U !UP0, `(.L_x_37) ;  /* 0x0000000108e47547 */ /* 0x000fea000b800000 */
[----:B------:R-:W1:Y:S01]  /*43d0*/  LDCU.128 UR12, c[0x0][0xb10] ;  /* 0x00016200ff0c77ac */ /* 0x000e620008000c00 */
[----:B------:R-:W-:Y:S02]  /*43e0*/  R2UR UR8, R13 ;  /* 0x000000000d0872ca */ /* 0x000fe400000e0000 */
[----:B------:R-:W-:Y:S01]  /*43f0*/  R2UR UR9, R14 ;  /* 0x000000000e0972ca */ /* 0x000fe200000e0000 */
[----:B------:R-:W2:Y:S01]  /*4400*/  LDCU UR19, c[0x0][0xb20] ;  /* 0x00016400ff1377ac */ /* 0x000ea20008000800 */
[----:B------:R-:W-:Y:S01]  /*4410*/  R2UR UR20, R15 ;  /* 0x000000000f1472ca */ /* 0x000fe200000e0000 */
[----:B------:R-:W3:Y:S01]  /*4420*/  LDCU UR18, c[0x0][0xb0c] ;  /* 0x00016180ff1277ac */ /* 0x000ee20008000800 */
[----:B------:R-:W4:Y:S01]  /*4430*/  LDCU.64 UR16, c[0x0][0xb28] ;  /* 0x00016500ff1077ac */ /* 0x000f220008000a00 */
[----:B------:R-:W-:-:S06]  /*4440*/  UISETP.NE.AND UP3, UPT, UR39, 0x1, UPT ;  /* 0x000000012700788c */ /* 0x000fcc000bf65270 */
[----:B-1----:R-:W-:Y:S02]  /*4450*/  UIMAD.WIDE.U32 UR4, UR8, UR15, URZ ;  /* 0x0000000f080472a5 */ /* 0x002fe4000f8e00ff */
[----:B------:R-:W-:Y:S02]  /*4460*/  UIMAD.WIDE.U32 UR6, UR9, UR12, URZ ;  /* 0x0000000c090672a5 */ /* 0x000fe4000f8e00ff */
[----:B------:R-:W-:Y:S02]  /*4470*/  UISETP.NE.AND UP0, UPT, UR14, 0x1, UPT ;  /* 0x000000010e00788c */ /* 0x000fe4000bf05270 */
[----:B------:R-:W-:Y:S01]  /*4480*/  UIMAD.WIDE.U32 UR10, UR71, UR15, URZ ;  /* 0x0000000f470a72a5 */ /* 0x000fe2000f8e00ff */
[----:B------:R-:W-:Y:S01]  /*4490*/  UMOV UR4, UR5 ;  /* 0x0000000500047c82 */ /* 0x000fe20008000000 */
[----:B---3--:R-:W-:Y:S02]  /*44a0*/  UISETP.NE.AND UP2, UPT, UR18, 0x1, UPT ;  /* 0x000000011200788c */ /* 0x008fe4000bf45270 */
[----:B--2---:R-:W-:-:S03]  /*44b0*/  USHF.R.U32.HI UR5, URZ, UR19, UR4 ;  /* 0x00000013ff057299 */ /* 0x004fc60008011604 */
[----:B------:R-:W-:Y:S01]  /*44c0*/  UMOV UR4, UR7 ;  /* 0x0000000700047c82 */ /* 0x000fe20008000000 */
[----:B------:R-:W-:Y:S02]  /*44d0*/  USEL UR8, UR8, UR5, !UP0 ;  /* 0x0000000508087287 */ /* 0x000fe4000c000000 */
[----:B------:R-:W-:Y:S02]  /*44e0*/  USHF.R.U32.HI UR4, URZ, UR13, UR4 ;  /* 0x0000000dff047299 */ /* 0x000fe40008011604 */
[----:B------:R-:W-:Y:S02]  /*44f0*/  UIMAD.WIDE.U32 UR6, UR20, UR12, URZ ;  /* 0x0000000c140672a5 */ /* 0x000fe4000f8e00ff */
[----:B------:R-:W-:Y:S02]  /*4500*/  USEL UR12, UR9, UR4, !UP2 ;  /* 0x00000004090c7287 */ /* 0x000fe4000d000000 */
[----:B----4-:R-:W-:Y:S01]  /*4510*/  UIMAD.WIDE.U32 UR4, UR8, UR16, URZ ;  /* 0x00000010080472a5 */ /* 0x010fe2000f8e00ff */
[----:B------:R-:W-:Y:S01]  /*4520*/  UMOV UR9, UR11 ;  /* 0x0000000b00097c82 */ /* 0x000fe20008000000 */
[----:B------:R-:W-:-:S02]  /*4530*/  UIMAD.WIDE.U32 UR10, UR12, UR16, URZ ;  /* 0x000000100c0a72a5 */ /* 0x000fc4000f8e00ff */
[----:B------:R-:W-:-:S03]  /*4540*/  USHF.R.U32.HI UR9, URZ, UR19, UR9 ;  /* 0x00000013ff097299 */ /* 0x000fc60008011609 */
[----:B------:R-:W-:Y:S01]  /*4550*/  UMOV UR4, UR5 ;  /* 0x0000000500047c82 */ /* 0x000fe20008000000 */
[----:B------:R-:W-:Y:S01]  /*4560*/  UMOV UR6, UR7 ;  /* 0x0000000700067c82 */ /* 0x000fe20008000000 */
[----:B------:R-:W-:Y:S01]  /*4570*/  @UP3 USHF.R.U32.HI UR8, URZ, UR17, UR4 ;  /* 0x00000011ff083299 */ /* 0x000fe20008011604 */
[----:B------:R-:W-:Y:S01]  /*4580*/  UMOV UR5, UR11 ;  /* 0x0000000b00057c82 */ /* 0x000fe20008000000 */
[----:B------:R-:W-:Y:S02]  /*4590*/  USHF.R.U32.HI UR13, URZ, UR13, UR6 ;  /* 0x0000000dff0d7299 */ /* 0x000fe40008011606 */
[----:B------:R-:W-:Y:S02]  /*45a0*/  USEL UR4, UR71, UR9, !UP0 ;  /* 0x0000000947047287 */ /* 0x000fe4000c000000 */
[----:B------:R-:W-:Y:S02]  /*45b0*/  @UP3 USHF.R.U32.HI UR12, URZ, UR17, UR5 ;  /* 0x00000011ff0c3299 */ /* 0x000fe40008011605 */
[----:B------:R-:W-:-:S02]  /*45c0*/  UIMAD UR6, UR39, UR8, URZ ;  /* 0x00000008270672a4 */ /* 0x000fc4000f8e02ff */
[----:B------:R-:W-:Y:S02]  /*45d0*/  USEL UR5, UR20, UR13, !UP2 ;  /* 0x0000000d14057287 */ /* 0x000fe4000d000000 */
[----:B------:R-:W-:Y:S02]  /*45e0*/  UIMAD UR8, UR39, UR12, URZ ;  /* 0x0000000c270872a4 */ /* 0x000fe4000f8e02ff */
[----:B------:R-:W-:Y:S02]  /*45f0*/  UISETP.GE.AND UP0, UPT, UR4, UR6, UPT ;  /* 0x000000060400728c */ /* 0x000fe4000bf06270 */
[----:B------:R-:W-:Y:S02]  /*4600*/  UIMAD.WIDE.U32 UR6, UR4, UR16, URZ ;  /* 0x00000010040672a5 */ /* 0x000fe4000f8e00ff */
[----:B------:R-:W-:Y:S02]  /*4610*/  UISETP.GE.OR UP0, UPT, UR5, UR8, UP0 ;  /* 0x000000080500728c */ /* 0x000fe40008706670 */
[----:B------:R-:W-:-:S02]  /*4620*/  UIMAD.WIDE.U32 UR8, UR5, UR16, URZ ;  /* 0x00000010050872a5 */ /* 0x000fc4000f8e00ff */
[----:B------:R-:W-:Y:S01]  /*4630*/  UIADD3 UR10, UPT, UPT, -UR4, URZ, URZ ;  /* 0x000000ff040a7290 */ /* 0x000fe2000fffe1ff */
[----:B------:R-:W-:Y:S02]  /*4640*/  UMOV UR6, UR7 ;  /* 0x0000000700067c82 */ /* 0x000fe40008000000 */
[----:B------:R-:W-:Y:S02]  /*4650*/  USHF.R.U32.HI UR6, URZ, UR17, UR6 ;  /* 0x00000011ff067299 */ /* 0x000fe40008011606 */
[----:B------:R-:W-:Y:S02]  /*4660*/  UIMAD UR10, UR14, UR10, UR71 ;  /* 0x0000000a0e0a72a4 */ /* 0x000fe4000f8e0247 */
[----:B------:R-:W-:Y:S01]  /*4670*/  USEL UR6, UR4, UR6, !UP3 ;  /* 0x0000000604067287 */ /* 0x000fe2000d800000 */
[----:B------:R-:W-:Y:S01]  /*4680*/  @!UP0 UMOV UR7, UR9 ;  /* 0x0000000900078c82 */ /* 0x000fe20008000000 */
[----:B------:R-:W-:Y:S02]  /*4690*/  UIADD3 UR9, UPT, UPT, -UR5, URZ, URZ ;  /* 0x000000ff05097290 */ /* 0x000fe4000fffe1ff */
[----:B------:R-:W-:-:S02]  /*46a0*/  @!UP0 USHF.R.U32.HI UR7, URZ, UR17, UR7 ;  /* 0x00000011ff078299 */ /* 0x000fc40008011607 */
[----:B------:R-:W-:Y:S02]  /*46b0*/  UIADD3 UR8, UPT, UPT, -UR6, URZ, URZ ;  /* 0x000000ff06087290 */ /* 0x000fe4000fffe1ff */
[----:B------:R-:W-:Y:S02]  /*46c0*/  @!UP0 USEL UR7, UR5, UR7, !UP3 ;  /* 0x0000000705078287 */ /* 0x000fe4000d800000 */
[----:B------:R-:W-:Y:S02]  /*46d0*/  UIMAD UR8, UR39, UR8, UR4 ;  /* 0x00000008270872a4 */ /* 0x000fe4000f8e0204 */
[----:B------:R-:W-:Y:S02]  /*46e0*/  @!UP0 UIADD3 UR6, UPT, UPT, UR6, -UR7, URZ ;  /* 0x8000000706068290 */ /* 0x000fe4000fffe0ff */
[----:B------:R-:W-:Y:S02]  /*46f0*/  @!UP0 UIMAD UR7, UR8, UR12, UR7 ;  /* 0x0000000c080782a4 */ /* 0x000fe4000f8e0207 */
[----:B------:R-:W-:-:S02]  /*4700*/  @!UP0 UIMAD UR4, UR39, UR6, UR5 ;  /* 0x00000006270482a4 */ /* 0x000fc4000f8e0205 */
[----:B------:R-:W-:Y:S02]  /*4710*/  UIMAD UR6, UR18, UR9, UR20 ;  /* 0x00000009120672a4 */ /* 0x000fe4000f8e0214 */
[----:B------:R-:W-:Y:S01]  /*4720*/  UIMAD UR71, UR4, UR14, UR10 ;  /* 0x0000000e044772a4 */ /* 0x000fe2000f8e020a */
[----:B------:R-:W-:Y:S02]  /*4730*/  @!UP0 UMOV UR5, UR7 ;  /* 0x0000000700058c82 */ /* 0x000fe40008000000 */
[----:B------:R-:W-:-:S06]  /*4740*/  UIMAD UR4, UR5, UR18, UR6 ;  /* 0x00000012050472a4 */ /* 0x000fcc000f8e0206 */
[----:B------:R-:W-:-:S07]  /*4750*/  IMAD.U32 R15, RZ, RZ, UR4 ;  /* 0x00000004ff0f7e24 */ /* 0x000fce000f8e00ff */
.L_x_37:
[----:B------:R-:W1:Y:S02]  /*4760*/  LDCU UR4, c[0x0][0xb30] ;  /* 0x00016600ff0477ac */ /* 0x000e640008000800 */
[----:B-1----:R-:W-:-:S09]  /*4770*/  UISETP.NE.AND UP0, UPT, UR4, 0x1, UPT ;  /* 0x000000010400788c */ /* 0x002fd2000bf05270 */
[----:B------:R-:W-:Y:S05]  /*4780*/  BRA.U UP0, `(.L_x_38) ;  /* 0x00000001004c7547 */ /* 0x000fea000b800000 */
[----:B------:R-:W1:Y:S01]  /*4790*/  LDCU.128 UR8, c[0x0][0xb10] ;  /* 0x00016200ff0877ac */ /* 0x000e620008000c00 */
[----:B------:R-:W-:Y:S01]  /*47a0*/  R2UR UR14, R15 ;  /* 0x000000000f0e72ca */ /* 0x000fe200000e0000 */
[----:B------:R-:W2:Y:S01]  /*47b0*/  LDCU UR12, c[0x0][0xb0c] ;  /* 0x00016180ff0c77ac */ /* 0x000ea20008000800 */
[----:B------:R-:W3:Y:S11]  /*47c0*/  LDCU UR13, c[0x0][0xb20] ;  /* 0x00016400ff0d77ac */ /* 0x000ef60008000800 */
[----:B-1----:R-:W-:-:S02]  /*47d0*/  UIMAD.WIDE.U32 UR6, UR14, UR8, URZ ;  /* 0x000000080e0672a5 */ /* 0x002fc4000f8e00ff */
[----:B------:R-:W-:Y:S02]  /*47e0*/  UIMAD.WIDE.U32 UR4, UR71, UR11, URZ ;  /* 0x0000000b470472a5 */ /* 0x000fe4000f8e00ff */
[----:B--2---:R-:W-:Y:S02]  /*47f0*/  UISETP.NE.AND UP2, UPT, UR12, 0x1, UPT ;  /* 0x000000010c00788c */ /* 0x004fe4000bf45270 */
[----:B------:R-:W-:Y:S01]  /*4800*/  UISETP.NE.AND UP0, UPT, UR10, 0x1, UPT ;  /* 0x000000010a00788c */ /* 0x000fe2000bf05270 */
[----:B------:R-:W-:Y:S02]  /*4810*/  UMOV UR6, UR7 ;  /* 0x0000000700067c82 */ /* 0x000fe40008000000 */
[----:B------:R-:W-:Y:S01]  /*4820*/  UMOV UR4, UR5 ;  /* 0x0000000500047c82 */ /* 0x000fe20008000000 */
[----:B------:R-:W-:Y:S02]  /*4830*/  USHF.R.U32.HI UR6, URZ, UR9, UR6 ;  /* 0x00000009ff067299 */ /* 0x000fe40008011606 */
[----:B---3--:R-:W-:-:S02]  /*4840*/  USHF.R.U32.HI UR4, URZ, UR13, UR4 ;  /* 0x0000000dff047299 */ /* 0x008fc40008011604 */
[----:B------:R-:W-:Y:S02]  /*4850*/  USEL UR5, UR14, UR6, !UP2 ;  /* 0x000000060e057287 */ /* 0x000fe4000d000000 */
[----:B------:R-:W-:-:S04]  /*4860*/  USEL UR4, UR71, UR4, !UP0 ;  /* 0x0000000447047287 */ /* 0x000fc8000c000000 */
[----:B------:R-:W-:Y:S02]  /*4870*/  UIADD3 UR6, UPT, UPT, UR5, -UR4, URZ ;  /* 0x8000000405067290 */ /* 0x000fe4000fffe0ff */
[----:B------:R-:W-:Y:S02]  /*4880*/  UIADD3 UR4, UPT, UPT, -UR5, UR4, URZ ;  /* 0x0000000405047290 */ /* 0x000fe4000fffe1ff */
[----:B------:R-:W-:Y:S02]  /*4890*/  UIMAD UR71, UR6, UR10, UR71 ;  /* 0x0000000a064772a4 */ /* 0x000fe4000f8e0247 */
[----:B------:R-:W-:-:S06]  /*48a0*/  UIMAD UR14, UR4, UR12, UR14 ;  /* 0x0000000c040e72a4 */ /* 0x000fcc000f8e020e */
[----:B------:R-:W-:-:S07]  /*48b0*/  MOV R15, UR14 ;  /* 0x0000000e000f7c02 */ /* 0x000fce0008000f00 */
.L_x_38:
[----:B------:R-:W-:Y:S01]  /*48c0*/  R2UR UR6, R15 ;  /* 0x000000000f0672ca */ /* 0x000fe200000e0000 */
[----:B------:R-:W-:Y:S01]  /*48d0*/  UMOV UR46, UR70 ;  /* 0x00000046002e7c82 */ /* 0x000fe20008000000 */
[----:B------:R-:W-:Y:S02]  /*48e0*/  R2UR UR5, R57 ;  /* 0x00000000390572ca */ /* 0x000fe400000e0000 */
[----:B------:R-:W-:Y:S02]  /*48f0*/  R2UR UR4, R56 ;  /* 0x00000000380472ca */ /* 0x000fe400000e0000 */
[----:B------:R-:W-:Y:S02]  /*4900*/  PLOP3.LUT P1, PT, PT, PT, PT, 0x80, 0x8 ;  /* 0x000000000008781c */ /* 0x000fe40003f2f070 */
[----:B------:R-:W-:-:S07]  /*4910*/  LOP3.LUT R3, R3, 0x1, RZ, 0x3c, !PT ;  /* 0x0000000103037812 */ /* 0x000fce00078e3cff */
[----:B------:R-:W-:Y:S02]  /*4920*/  UIADD3 UR50, UPT, UPT, UR6, UR5, URZ ;  /* 0x0000000506327290 */ /* 0x000fe4000fffe0ff */
[----:B------:R-:W-:Y:S01]  /*4930*/  UIADD3 UR25, UPT, UPT, UR71, UR4, URZ ;  /* 0x0000000447197290 */ /* 0x000fe2000fffe0ff */
[----:B------:R-:W-:Y:S11]  /*4940*/  BRA.U UP1, `(.L_x_39) ;  /* 0xffffffcd01547547 */ /* 0x000ff6000b83ffff */
[----:B------:R-:W-:Y:S01]  /*4950*/  UIADD3 UR38, UPT, UPT, UR38, 0x30, URZ ;  /* 0x0000003026267890 */ /* 0x000fe2000fffe0ff */
[----:B------:R-:W-:-:S03]  /*4960*/  SHF.L.U32 R3, R4, 0x1f, RZ ;  /* 0x0000001f04037819 */ /* 0x000fc600000006ff */
[----:B------:R-:W-:-:S09]  /*4970*/  ULEA UR4, UR47, UR38, 0x3 ;  /* 0x000000262f047291 */ /* 0x000fd2000f8e18ff */
[----:B------:R-:W1:Y:S02]  /*4980*/  SYNCS.PHASECHK.TRANS64.TRYWAIT P0, [UR4], R3 ;  /* 0x00000003ff0075a7 */ /* 0x000e640008001104 */
[----:B-1----:R-:W-:Y:S05]  /*4990*/  @!P0 BRA `(.L_x_40) ;  /* 0x00000054001c8947 */ /* 0x002fea0003800000 */
.L_x_121:
[----:B------:R-:W-:-:S04]  /*49a0*/  UIADD3 UR4, UPT, UPT, UR47, 0x1, URZ ;  /* 0x000000012f047890 */ /* 0x000fc8000fffe0ff */
[----:B------:R-:W-:-:S04]  /*49b0*/  UISETP.NE.AND UP0, UPT, UR4, 0x6, UPT ;  /* 0x000000060400788c */ /* 0x000fc8000bf05270 */
[----:B------:R-:W-:Y:S02]  /*49c0*/  USEL UR6, URZ, 0x1, UP0 ;  /* 0x00000001ff067887 */ /* 0x000fe40008000000 */
[----:B------:R-:W-:-:S04]  /*49d0*/  USEL UR4, UR4, URZ, UP0 ;  /* 0x000000ff04047287 */ /* 0x000fc80008000000 */
[----:B------:R-:W-:Y:S01]  /*49e0*/  ULEA UR5, UR4, UR38, 0x3 ;  /* 0x0000002604057291 */ /* 0x000fe2000f8e18ff */
[----:B------:R-:W-:-:S04]  /*49f0*/  LOP3.LUT R2, R4, UR6, RZ, 0x3c, !PT ;  /* 0x0000000604027c12 */ /* 0x000fc8000f8e3cff */
[----:B-1----:R-:W-:-:S04]  /*4a00*/  SHF.L.U32 R3, R2, 0x1f, RZ ;  /* 0x0000001f02037819 */ /* 0x002fc800000006ff */
[----:B------:R-:W1:Y:S02]  /*4a10*/  SYNCS.PHASECHK.TRANS64.TRYWAIT P0, [UR5], R3 ;  /* 0x00000003ff0075a7 */ /* 0x000e640008001105 */
[----:B-1----:R-:W-:Y:S05]  /*4a20*/  @!P0 BRA `(.L_x_41) ;  /* 0x0000005400108947 */ /* 0x002fea0003800000 */
.L_x_123:
        /* <DEDUP_REMOVED lines=9> */
.L_x_125:
        /* <DEDUP_REMOVED lines=9> */
.L_x_127:
        /* <DEDUP_REMOVED lines=9> */
.L_x_129:
[----:B------:R-:W-:-:S04]  /*4be0*/  UIADD3 UR4, UPT, UPT, UR4, 0x1, URZ ;  /* 0x0000000104047890 */ /* 0x000fc8000fffe0ff */
[----:B------:R-:W-:-:S04]  /*4bf0*/  UISETP.NE.AND UP0, UPT, UR4, 0x6, UPT ;  /* 0x000000060400788c */ /* 0x000fc8000bf05270 */
[----:B------:R-:W-:Y:S02]  /*4c00*/  USEL UR5, URZ, 0x1, UP0 ;  /* 0x00000001ff057887 */ /* 0x000fe40008000000 */
[----:B------:R-:W-:-:S04]  /*4c10*/  USEL UR4, UR4, URZ, UP0 ;  /* 0x000000ff04047287 */ /* 0x000fc80008000000 */
[----:B------:R-:W-:Y:S01]  /*4c20*/  ULEA UR4, UR4, UR38, 0x3 ;  /* 0x0000002604047291 */ /* 0x000fe2000f8e18ff */
[----:B-1----:R-:W-:-:S04]  /*4c30*/  LOP3.LUT R3, R2, UR5, RZ, 0x3c, !PT ;  /* 0x0000000502037c12 */ /* 0x002fc8000f8e3cff */
[----:B------:R-:W-:Y:S01]  /*4c40*/  SHF.L.U32 R3, R3, 0x1f, RZ ;  /* 0x0000001f03037819 */ /* 0x000fe200000006ff */
[----:B------:R-:W-:-:S07]  /*4c50*/  IMAD.U32 R0, RZ, RZ, UR4 ;  /* 0x00000004ff007e24 */ /* 0x000fce000f8e00ff */
.L_x_45:
[----:B-1----:R1:W2:Y:S02]  /*4c60*/  SYNCS.PHASECHK.TRANS64.TRYWAIT P0, [R0+URZ], R3 ;  /* 0x00000003000075a7 */ /* 0x0022a400080011ff */
[----:B--2---:R-:W-:Y:S05]  /*4c70*/  @!P0 NANOSLEEP.SYNCS 0x989680 ;  /* 0x009896800000895d */ /* 0x004fea0003900000 */
[----:B------:R-:W2:Y:S02]  /*4c80*/  @!P0 SYNCS.PHASECHK.TRANS64 P0, [R0+URZ], R3 ;  /* 0x00000003000085a7 */ /* 0x000ea400080010ff */
[----:B--2---:R-:W-:Y:S05]  /*4c90*/  @P0 EXIT ;  /* 0x000000000000094d */ /* 0x004fea0003800000 */
[----:B------:R-:W-:Y:S05]  /*4ca0*/  BRA `(.L_x_45) ;  /* 0xfffffffc00ec7947 */ /* 0x000fea000383ffff */
.L_x_21:
[----:B------:R-:W1:Y:S02]  /*4cb0*/  S2UR UR4, SR_CgaCtaId ;  /* 0x00000000000479c3 */ /* 0x000e640000008800 */
[----:B-1----:R-:W-:-:S04]  /*4cc0*/  UISETP.NE.AND UP0, UPT, UR4, URZ, UPT ;  /* 0x000000ff0400728c */ /* 0x002fc8000bf05270 */
[----:B------:R-:W-:-:S09]  /*4cd0*/  UISETP.NE.OR UP0, UPT, UR18, 0x1, UP0 ;  /* 0x000000011200788c */ /* 0x000fd20008705670 */
[----:B------:R-:W-:Y:S05]  /*4ce0*/  BRA.U UP0, `(.L_x_46) ;  /* 0x0000000100b47547 */ /* 0x000fea000b800000 */
[----:B------:R-:W1:Y:S01]  /*4cf0*/  S2UR UR5, SR_CgaCtaId ;  /* 0x00000000000579c3 */ /* 0x000e620000008800 */
[----:B------:R-:W-:Y:S01]  /*4d00*/  UMOV UR4, 0x400 ;  /* 0x0000040000047882 */ /* 0x000fe20000000000 */
[----:B------:R-:W-:Y:S01]  /*4d10*/  HFMA2 R3, -RZ, RZ, 0, 5.9604644775390625e-08 ;  /* 0x00000001ff037431 */ /* 0x000fe200000001ff */
[----:B------:R-:W-:Y:S01]  /*4d20*/  ISETP.GE.U32.AND P0, PT, R0, 0x2, PT ;  /* 0x000000020000780c */ /* 0x000fe20003f06070 */
[----:B------:R-:W-:Y:S01]  /*4d30*/  IMAD.MOV.U32 R8, RZ, RZ, RZ ;  /* 0x000000ffff087224 */ /* 0x000fe200078e00ff */
[----:B-1----:R-:W-:-:S04]  /*4d40*/  ULEA UR4, UR5, UR4, 0x18 ;  /* 0x0000000405047291 */ /* 0x002fc8000f8ec0ff */
[----:B------:R-:W-:Y:S02]  /*4d50*/  UIADD3 UR5, UPT, UPT, UR4, 0xa8, URZ ;  /* 0x000000a804057890 */ /* 0x000fe4000fffe0ff */
[----:B------:R-:W-:Y:S02]  /*4d60*/  UIADD3 UR8, UPT, UPT, UR4, 0xa0, URZ ;  /* 0x000000a004087890 */ /* 0x000fe4000fffe0ff */
[----:B------:R-:W-:-:S12]  /*4d70*/  UPRMT UR5, URZ, 0x654, UR5 ;  /* 0x00000654ff057896 */ /* 0x000fd80008000005 */
.L_x_49:
[----:B------:R-:W-:Y:S01]  /*4d80*/  SHF.L.U32 R7, R3, 0x1f, RZ ;  /* 0x0000001f03077819 */ /* 0x000fe200000006ff */
[----:B------:R-:W-:Y:S02]  /*4d90*/  IMAD.U32 R9, RZ, RZ, UR8 ;  /* 0x00000008ff097e24 */ /* 0x000fe4000f8e00ff */
[----:B------:R-:W-:Y:S01]  /*4da0*/  @!P0 IMAD.MOV.U32 R5, RZ, RZ, 0x10 ;  /* 0x00000010ff058424 */ /* 0x000fe200078e00ff */
[----:B------:R-:W1:Y:S02]  /*4db0*/  SYNCS.PHASECHK.TRANS64.TRYWAIT P1, [UR4+0xa8], R7 ;  /* 0x0000a807ff0075a7 */ /* 0x000e640008021104 */
[----:B------:R-:W-:-:S04]  /*4dc0*/  PRMT R9, R0, 0x654, R9 ;  /* 0x0000065400097816 */ /* 0x000fc80000000009 */
[----:B------:R-:W-:Y:S01]  /*4dd0*/  SEL R2, R9, R2, !P0 ;  /* 0x0000000209027207 */ /* 0x000fe20004000000 */
[----:B-1----:R-:W-:Y:S06]  /*4de0*/  @!P1 BRA `(.L_x_47) ;  /* 0x0000005000809947 */ /* 0x002fec0003800000 */
.L_x_131:
[----:B------:R-:W-:Y:S01]  /*4df0*/  UIADD3 UR6, UPT, UPT, UR4, 0xe0, URZ ;  /* 0x000000e004067890 */ /* 0x000fe2000fffe0ff */
[----:B------:R2:W-:Y:S01]  /*4e00*/  @!P0 SYNCS.ARRIVE.TRANS64.RED RZ, [R2+URZ], R5 ;  /* 0x0000000502ff89a7 */ /* 0x0005e200080004ff */
[----:B------:R-:W-:Y:S01]  /*4e10*/  UIADD3 UR7, UPT, UPT, UR4, 0xa0, URZ ;  /* 0x000000a004077890 */ /* 0x000fe2000fffe0ff */
[----:B------:R-:W-:-:S08]  /*4e20*/  LOP3.LUT R3, R3, 0x1, RZ, 0x3c, !PT ;  /* 0x0000000103037812 */ /* 0x000fd000078e3cff */
[----:B------:R-:W-:Y:S06]  /*4e30*/  UGETNEXTWORKID.BROADCAST [UR6], [UR7] ;  /* 0x00000000060073ca */ /* 0x000fec0008000100 */
[----:B--2---:R-:W-:-:S04]  /*4e40*/  SHF.L.U32 R5, R8, 0x1f, RZ ;  /* 0x0000001f08057819 */ /* 0x004fc800000006ff */
[----:B------:R-:W2:Y:S02]  /*4e50*/  SYNCS.PHASECHK.TRANS64.TRYWAIT P1, [UR4+0xa0], R5 ;  /* 0x0000a005ff0075a7 */ /* 0x000ea40008021104 */
[----:B--2---:R-:W-:Y:S05]  /*4e60*/  @!P1 BRA `(.L_x_48) ;  /* 0x0000005000789947 */ /* 0x004fea0003800000 */
.L_x_133:
[----:B-1----:R-:W1:Y:S01]  /*4e70*/  LDS.128 R4, [UR4+0xe0] ;  /* 0x0000e004ff047984 */ /* 0x002e620008000c00 */
[----:B------:R-:W-:Y:S01]  /*4e80*/  LOP3.LUT R8, R8, 0x1, RZ, 0x3c, !PT ;  /* 0x0000000108087812 */ /* 0x000fe200078e3cff */
[----:B------:R-:W-:Y:S01]  /*4e90*/  @!PT LDS RZ, [RZ] ;  /* 0x00000000fffff984 */ /* 0x000fe20000000800 */
[----:B------:R-:W-:Y:S01]  /*4ea0*/  @!PT LDS RZ, [RZ] ;  /* 0x00000000fffff984 */ /* 0x000fe20000000800 */
[----:B------:R-:W-:Y:S01]  /*4eb0*/  @!PT LDS RZ, [RZ] ;  /* 0x00000000fffff984 */ /* 0x000fe20000000800 */
[----:B------:R-:W-:Y:S01]  /*4ec0*/  @!PT LDS RZ, [RZ] ;  /* 0x00000000fffff984 */ /* 0x000fe20000000800 */
[----:B------:R2:W-:Y:S06]  /*4ed0*/  MEMBAR.ALL.CTA ;  /* 0x0000000000007992 */ /* 0x0005ec0000008000 */
[----:B--2---:R-:W2:Y:S02]  /*4ee0*/  FENCE.VIEW.ASYNC.S ;  /* 0x00000000000073c6 */ /* 0x004ea40000000000 */
[----:B--2---:R-:W-:Y:S01]  /*4ef0*/  SYNCS.ARRIVE.TRANS64.RED.A1T0 RZ, [UR5], RZ ;  /* 0x000000ffffff79a7 */ /* 0x004fe20008100405 */
[----:B-1----:R-:W-:-:S13]  /*4f00*/  LOP3.LUT P1, RZ, R6, 0x1, RZ, 0xc0, !PT ;  /* 0x0000000106ff7812 */ /* 0x002fda000782c0ff */
[----:B------:R-:W-:Y:S05]  /*4f10*/  @P1 BRA `(.L_x_49) ;  /* 0xfffffffc00981947 */ /* 0x000fea000383ffff */
[----:B------:R-:W-:-:S04]  /*4f20*/  SHF.L.U32 R0, R3, 0x1f, RZ ;  /* 0x0000001f03007819 */ /* 0x000fc800000006ff */
[----:B------:R-:W1:Y:S02]  /*4f30*/  SYNCS.PHASECHK.TRANS64 P0, [UR4+0xa8], R0 ;  /* 0x0000a800ff0075a7 */ /* 0x000e640008001004 */
[----:B-1----:R-:W-:Y:S05]  /*4f40*/  @P0 EXIT ;  /* 0x000000000000094d */ /* 0x002fea0003800000 */
[----:B------:R-:W-:-:S07]  /*4f50*/  MOV R0, UR4 ;  /* 0x0000000400007c02 */ /* 0x000fce0008000f00 */
.L_x_50:
[----:B-1----:R-:W-:-:S04]  /*4f60*/  SHF.L.U32 R5, R3, 0x1f, RZ ;  /* 0x0000001f03057819 */ /* 0x002fc800000006ff */
[----:B------:R1:W2:Y:S03]  /*4f70*/  SYNCS.PHASECHK.TRANS64.TRYWAIT P0, [R0+URZ+0xa8], R5 ;  /* 0x0000a805000075a7 */ /* 0x0002a600080011ff */
[----:B--2---:R-:W-:Y:S05]  /*4f80*/  @!P0 NANOSLEEP.SYNCS 0x989680 ;  /* 0x009896800000895d */ /* 0x004fea0003900000 */
[----:B------:R-:W2:Y:S02]  /*4f90*/  @!P0 SYNCS.PHASECHK.TRANS64 P0, [R0+URZ+0xa8], R5 ;  /* 0x0000a805000085a7 */ /* 0x000ea400080010ff */
[----:B--2---:R-:W-:Y:S05]  /*4fa0*/  @P0 EXIT ;  /* 0x000000000000094d */ /* 0x004fea0003800000 */
[----:B------:R-:W-:Y:S05]  /*4fb0*/  BRA `(.L_x_50) ;  /* 0xfffffffc00e87947 */ /* 0x000fea000383ffff */
.L_x_46:
[----:B------:R-:W-:Y:S05]  /*4fc0*/  BRA.U UP4, `(.L_x_51) ;  /* 0x0000001104107547 */ /* 0x000fea000b800000 */
[----:B------:R-:W1:Y:S01]  /*4fd0*/  S2UR UR7, SR_CgaCtaId ;  /* 0x00000000000779c3 */ /* 0x000e620000008800 */
[----:B------:R-:W-:Y:S01]  /*4fe0*/  UMOV UR4, 0x40 ;  /* 0x0000004000047882 */ /* 0x000fe20000000000 */
[----:B------:R-:W-:Y:S01]  /*4ff0*/  NOP ;  /* 0x0000000000007918 */ /* 0x000fe20000000000 */
[----:B------:R-:W-:Y:S01]  /*5000*/  UMOV UR6, 0x400 ;  /* 0x0000040000067882 */ /* 0x000fe20000000000 */
[----:B-1----:R-:W-:Y:S02]  /*5010*/  ULEA UR5, UR7, UR4, 0x18 ;  /* 0x0000000407057291 */ /* 0x002fe4000f8ec0ff */
[----:B------:R-:W-:-:S07]  /*5020*/  ULEA UR6, UR7, UR6, 0x18 ;  /* 0x0000000607067291 */ /* 0x000fce000f8ec0ff */
[----:B------:R-:W1:Y:S02]  /*5030*/  LDS.U8 R0, [UR5+0x1c] ;  /* 0x00001c05ff007984 */ /* 0x000e640008000000 */
[----:B-1----:R-:W-:-:S13]  /*5040*/  ISETP.NE.AND P0, PT, R0, RZ, PT ;  /* 0x000000ff0000720c */ /* 0x002fda0003f05270 */
[----:B------:R-:W-:Y:S05]  /*5050*/  @P0 BRA `(.L_x_52) ;  /* 0x0000000000580947 */ /* 0x000fea0003800000 */
[----:B------:R-:W-:-:S13]  /*5060*/  ELECT P0, URZ, PT ;  /* 0x0000000000ff782f */ /* 0x000fda0003800000 */
[----:B------:R-:W-:Y:S05]  /*5070*/  @!P0 BRA `(.L_x_53) ;  /* 0x0000000000608947 */ /* 0x000fea0003800000 */
[----:B------:R-:W-:Y:S01]  /*5080*/  UMOV UR4, 0x10 ;  /* 0x0000001000047882 */ /* 0x000fe20000000000 */
[----:B------:R-:W-:Y:S01]  /*5090*/  HFMA2 R0, -RZ, RZ, 0, 5.9604644775390625e-08 ;  /* 0x00000001ff007431 */ /* 0x000fe200000001ff */
[----:B------:R-:W-:-:S03]  /*50a0*/  MOV R3, 0xffff ;  /* 0x0000ffff00037802 */ /* 0x000fc60000000f00 */
[----:B------:R-:W-:Y:S04]  /*50b0*/  DEPBAR.LE SB1, 0x36 ;  /* 0x00009d800000791a */ /* 0x000fe80000000000 */
[----:B------:R-:W1:Y:S02]  /*50c0*/  UTCATOMSWS.FIND_AND_SET.ALIGN UP0, UR4, UR4 ;  /* 0x00000004000475e3 */ /* 0x000e640008000800 */
[----:B-1----:R-:W-:Y:S01]  /*50d0*/  MOV R4, UR4 ;  /* 0x0000000400047c02 */ /* 0x002fe20008000f00 */
[----:B------:R-:W-:Y:S06]  /*50e0*/  BRA.U UP0, `(.L_x_54) ;  /* 0x0000000100187547 */ /* 0x000fec000b800000 */
.L_x_55:
[----:B------:R-:W-:Y:S05]  /*50f0*/  NANOSLEEP 0x64 ;  /* 0x000000640000795d */ /* 0x000fea0003800000 */
[----:B------:R-:W-:-:S05]  /*5100*/  UMOV UR4, 0x10 ;  /* 0x0000001000047882 */ /* 0x000fca0000000000 */
[----:B------:R-:W-:Y:S04]  /*5110*/  DEPBAR.LE SB1, 0x36 ;  /* 0x00009d800000791a */ /* 0x000fe80000000000 */
[----:B------:R-:W1:Y:S02]  /*5120*/  UTCATOMSWS.FIND_AND_SET.ALIGN UP0, UR4, UR4 ;  /* 0x00000004000475e3 */ /* 0x000e640008000800 */
[----:B-1----:R-:W-:Y:S01]  /*5130*/  MOV R4, UR4 ;  /* 0x0000000400047c02 */ /* 0x002fe20008000f00 */
[----:B------:R-:W-:Y:S05]  /*5140*/  BRA.U !UP0, `(.L_x_55) ;  /* 0xfffffffd08e87547 */ /* 0x000fea000b83ffff */
.L_x_54:
[-C--:B------:R-:W-:Y:S02]  /*5150*/  SHF.L.U32 R3, R3, R4.reuse, RZ ;  /* 0x0000000403037219 */ /* 0x080fe400000006ff */
[----:B------:R-:W-:Y:S01]  /*5160*/  SHF.L.U32 R0, R0, R4, RZ ;  /* 0x0000000400007219 */ /* 0x000fe200000006ff */
[----:B------:R-:W-:Y:S02]  /*5170*/  IMAD.SHL.U32 R4, R4, 0x20, RZ ;  /* 0x0000002004047824 */ /* 0x000fe400078e00ff */
[----:B------:R1:W-:Y:S04]  /*5180*/  ATOMS.OR RZ, [UR5+0x14], R3 ;  /* 0x00001403ffff798c */ /* 0x0003e8000b000005 */
[----:B------:R1:W-:Y:S04]  /*5190*/  ATOMS.OR RZ, [UR5+0x18], R0 ;  /* 0x00001800ffff798c */ /* 0x0003e8000b000005 */
[----:B------:R1:W-:Y:S01]  /*51a0*/  STS [UR6+0xf0], R4 ;  /* 0x0000f004ff007988 */ /* 0x0003e20008000806 */
[----:B------:R-:W-:Y:S05]  /*51b0*/  BRA `(.L_x_53) ;  /* 0x0000000000107947 */ /* 0x000fea0003800000 */
.L_x_52:
[----:B------:R-:W-:Y:S02]  /*51c0*/  MOV R0, 0xffffffff ;  /* 0xffffffff00007802 */ /* 0x000fe40000000f00 */
[----:B------:R-:W-:-:S03]  /*51d0*/  MOV R4, 0x5200 ;  /* 0x0000520000047802 */ /* 0x000fc60000000f00 */
[----:B------:R1:W-:Y:S04]  /*51e0*/  STS [UR6+0xf0], R0 ;  /* 0x0000f000ff007988 */ /* 0x0003e80008000806 */
[----:B-1---5:R-:W-:Y:S05]  /*51f0*/  CALL.REL.NOINC `($__internal_1_$__cuda_sm10x_tcgen05_guardrail_trap_phase_invalid_during_alloc) ;  /* 0x0000005400147944 */ /* 0x022fea0003c00000 */
.L_x_53:
[----:B------:R-:W-:Y:S05]  /*5200*/  WARPSYNC.ALL ;  /* 0x0000000000007948 */ /* 0x000fea0003800000 */
[----:B------:R-:W2:Y:S01]  /*5210*/  S2UR UR4, SR_CgaCtaId ;  /* 0x00000000000479c3 */ /* 0x000ea20000008800 */
[----:B------:R-:W-:Y:S01]  /*5220*/  UMOV UR23, 0x400 ;  /* 0x0000040000177882 */ /* 0x000fe20000000000 */
[----:B------:R-:W-:-:S06]  /*5230*/  NOP ;  /* 0x0000000000007918 */ /* 0x000fcc0000000000 */
[----:B------:R-:W-:Y:S06]  /*5240*/  BAR.ARV 0x6, 0xa0 ;  /* 0x0182800000007b1d */ /* 0x000fec0000002000 */
[----:B------:R-:W3:Y:S01]  /*5250*/  LDCU.64 UR6, c[0x0][0x388] ;  /* 0x00007100ff0677ac */ /* 0x000ee20008000a00 */
[----:B------:R-:W-:Y:S01]  /*5260*/  LOP3.LUT R2, R2, 0xffff, RZ, 0xc0, !PT ;  /* 0x0000ffff02027812 */ /* 0x000fe200078ec0ff */
[----:B------:R-:W-:Y:S02]  /*5270*/  IMAD.MOV.U32 R9, RZ, RZ, 0x1 ;  /* 0x00000001ff097424 */ /* 0x000fe400078e00ff */
[----:B------:R-:W-:Y:S01]  /*5280*/  IMAD.MOV.U32 R8, RZ, RZ, RZ ;  /* 0x000000ffff087224 */ /* 0x000fe200078e00ff */
[----:B------:R-:W-:Y:S01]  /*5290*/  R2UR UR24, R2 ;  /* 0x00000000021872ca */ /* 0x000fe200000e0000 */
[----:B-1----:R-:W-:Y:S01]  /*52a0*/  IMAD.MOV.U32 R3, RZ, RZ, RZ ;  /* 0x000000ffff037224 */ /* 0x002fe200078e00ff */
[----:B------:R-:W-:Y:S01]  /*52b0*/  UMOV UR27, URZ ;  /* 0x000000ff001b7c82 */ /* 0x000fe20008000000 */
[----:B------:R-:W-:Y:S01]  /*52c0*/  UMOV UR22, URZ ;  /* 0x000000ff00167c82 */ /* 0x000fe20008000000 */
[----:B------:R-:W-:Y:S01]  /*52d0*/  UMOV UR44, 0x0 ;  /* 0x00000000002c7882 */ /* 0x000fe20000000000 */
[----:B--2---:R-:W-:Y:S01]  /*52e0*/  ULEA UR23, UR4, UR23, 0x18 ;  /* 0x0000001704177291 */ /* 0x004fe2000f8ec0ff */
[----:B------:R-:W-:Y:S01]  /*52f0*/  UMOV UR45, 0x4110910 ;  /* 0x04110910002d7882 */ /* 0x000fe20000000000 */
[----:B------:R-:W-:-:S02]  /*5300*/  UMOV UR42, 0x0 ;  /* 0x00000000002a7882 */ /* 0x000fc40000000000 */
[----:B------:R-:W-:Y:S01]  /*5310*/  UIADD3 UR29, UPT, UPT, UR23, 0xa8, URZ ;  /* 0x000000a8171d7890 */ /* 0x000fe2000fffe0ff */
[----:B------:R-:W-:Y:S01]  /*5320*/  UMOV UR43, 0x4110910 ;  /* 0x04110910002b7882 */ /* 0x000fe20000000000 */
[----:B------:R-:W-:Y:S01]  /*5330*/  UMOV UR40, 0x0 ;  /* 0x0000000000287882 */ /* 0x000fe20000000000 */
[----:B---3--:R-:W-:Y:S02]  /*5340*/  UIADD3 UR4, UPT, UPT, UR6, 0x3f, URZ ;  /* 0x0000003f06047890 */ /* 0x008fe4000fffe0ff */
[----:B------:R-:W1:Y:S01]  /*5350*/  LDS R0, [UR23+0xf0] ;  /* 0x0000f017ff007984 */ /* 0x000e620008000800 */
[----:B------:R-:W2:Y:S01]  /*5360*/  LDCU UR6, c[0x0][0x390] ;  /* 0x00007200ff0677ac */ /* 0x000ea20008000800 */
[----:B------:R-:W-:Y:S01]  /*5370*/  USHF.R.S32.HI UR5, URZ, 0x1f, UR4 ;  /* 0x0000001fff057899 */ /* 0x000fe20008011404 */
[----:B------:R-:W-:Y:S01]  /*5380*/  UMOV UR41, 0x4110910 ;  /* 0x0411091000297882 */ /* 0x000fe20000000000 */
[----:B------:R-:W-:Y:S02]  /*5390*/  UMOV UR38, 0x0 ;  /* 0x0000000000267882 */ /* 0x000fe40000000000 */
[----:B------:R-:W-:-:S02]  /*53a0*/  ULEA.HI UR4, UR5, UR4, URZ, 0x6 ;  /* 0x0000000405047291 */ /* 0x000fc4000f8f30ff */
[----:B------:R-:W-:Y:S02]  /*53b0*/  UIADD3 UR5, UPT, UPT, UR23, 0x6800, URZ ;  /* 0x0000680017057890 */ /* 0x000fe4000fffe0ff */
[----:B------:R-:W-:Y:S02]  /*53c0*/  USHF.R.S32.HI UR4, URZ, 0x6, UR4 ;  /* 0x00000006ff047899 */ /* 0x000fe40008011404 */
[----:B------:R-:W-:Y:S02]  /*53d0*/  USHF.R.U32.HI UR5, URZ, 0x4, UR5 ;  /* 0x00000004ff057899 */ /* 0x000fe40008011605 */
[----:B------:R-:W-:Y:S02]  /*53e0*/  UIMAD UR7, UR4, UR7, URZ ;  /* 0x00000007040772a4 */ /* 0x000fe4000f8e02ff */
[----:B------:R-:W-:Y:S02]  /*53f0*/  UIADD3 UR4, UPT, UPT, UR23, 0x1e800, URZ ;  /* 0x0001e80017047890 */ /* 0x000fe4000fffe0ff */
[----:B------:R-:W-:-:S02]  /*5400*/  ULOP3.LUT UR5, UR5, 0x3fff, URZ, 0xc0, !UPT ;  /* 0x00003fff05057892 */ /* 0x000fc4000f8ec0ff */
[----:B------:R-:W-:Y:S01]  /*5410*/  USHF.R.U32.HI UR4, URZ, 0x4, UR4 ;  /* 0x00000004ff047899 */ /* 0x000fe20008011604 */
[----:B------:R-:W-:Y:S01]  /*5420*/  UMOV UR39, 0x4110910 ;  /* 0x0411091000277882 */ /* 0x000fe20000000000 */
[----:B------:R-:W-:Y:S02]  /*5430*/  UMOV UR36, 0x0 ;  /* 0x0000000000247882 */ /* 0x000fe40000000000 */
[----:B------:R-:W-:Y:S02]  /*5440*/  ULOP3.LUT UR26, UR4, 0x3fff, URZ, 0xc0, !UPT ;  /* 0x00003fff041a7892 */ /* 0x000fe4000f8ec0ff */
[----:B--2---:R-:W-:Y:S01]  /*5450*/  UIMAD UR4, UR7, UR6, URZ ;  /* 0x00000006070472a4 */ /* 0x004fe2000f8e02ff */
[----:B------:R-:W-:Y:S01]  /*5460*/  UMOV UR37, 0x4110910 ;  /* 0x0411091000257882 */ /* 0x000fe20000000000 */
[----:B------:R-:W-:Y:S02]  /*5470*/  UPRMT UR29, URZ, 0x654, UR29 ;  /* 0x00000654ff1d7896 */ /* 0x000fe4000800001d */
[----:B------:R-:W-:-:S02]  /*5480*/  ULOP3.LUT UR25, UR5, 0x10000, URZ, 0xfc, !UPT ;  /* 0x0001000005197892 */ /* 0x000fc4000f8efcff */
[----:B------:R-:W-:Y:S02]  /*5490*/  ULOP3.LUT UR26, UR26, 0x2000000, URZ, 0xfc, !UPT ;  /* 0x020000001a1a7892 */ /* 0x000fe4000f8efcff */
[----:B------:R-:W-:Y:S01]  /*54a0*/  UIADD3 UR46, UPT, UPT, UR4, -0x1, URZ ;  /* 0xffffffff042e7890 */ /* 0x000fe2000fffe0ff */
[C---:B-1----:R-:W-:Y:S01]  /*54b0*/  VIADD R5, R0.reuse, 0x40 ;  /* 0x0000004000057836 */ /* 0x042fe20000000000 */
[----:B------:R-:W-:Y:S01]  /*54c0*/  LOP3.LUT R4, R0, 0xffff, RZ, 0xc0, !PT ;  /* 0x0000ffff00047812 */ /* 0x000fe200078ec0ff */
[----:B------:R-:W-:Y:S01]  /*54d0*/  UISETP.GE.AND UP3, UPT, UR4, 0x1, UPT ;  /* 0x000000010400788c */ /* 0x000fe2000bf66270 */
[----:B------:R-:W-:Y:S02]  /*54e0*/  UMOV UR34, 0x0 ;  /* 0x0000000000227882 */ /* 0x000fe40000000000 */
[----:B------:R-:W-:Y:S01]  /*54f0*/  LOP3.LUT R5, R5, 0xffff, RZ, 0xc0, !PT ;  /* 0x0000ffff05057812 */ /* 0x000fe200078ec0ff */
[----:B------:R-:W-:Y:S01]  /*5500*/  UMOV UR35, 0x4110910 ;  /* 0x0411091000237882 */ /* 0x000fe20000000000 */
[----:B------:R-:W-:Y:S01]  /*5510*/  UMOV UR32, 0x0 ;  /* 0x0000000000207882 */ /* 0x000fe20000000000 */
[----:B------:R-:W-:Y:S01]  /*5520*/  UMOV UR33, 0x4110910 ;  /* 0x0411091000217882 */ /* 0x000fe20000000000 */
[----:B------:R-:W-:Y:S01]  /*5530*/  UMOV UR30, 0x0 ;  /* 0x00000000001e7882 */ /* 0x000fe20000000000 */
[----:B------:R1:W-:Y:S01]  /*5540*/  STL.64 [R1], R4 ;  /* 0x0000000401007387 */ /* 0x0003e20000100a00 */
[----:B------:R-:W-:-:S05]  /*5550*/  UMOV UR31, 0x4110910 ;  /* 0x04110910001f7882 */ /* 0x000fca0000000000 */
.L_x_62:
[----:B-1----:R-:W-:-:S04]  /*5560*/  SHF.L.U32 R5, R8, 0x1f, RZ ;  /* 0x0000001f08057819 */ /* 0x002fc800000006ff */
[----:B------:R-:W1:Y:S02]  /*5570*/  SYNCS.PHASECHK.TRANS64.TRYWAIT P0, [UR23+0xa0], R5 ;  /* 0x0000a005ff0075a7 */ /* 0x000e640008001117 */
[----:B-12---:R-:W-:Y:S05]  /*5580*/  @!P0 BRA `(.L_x_56) ;  /* 0x0000004800c88947 */ /* 0x006fea0003800000 */
.L_x_135:
[----:B-1----:R-:W1:Y:S01]  /*5590*/  LDS.128 R4, [UR23+0xe0] ;  /* 0x0000e017ff047984 */ /* 0x002e620008000c00 */
[----:B------:R-:W-:Y:S01]  /*55a0*/  ULEA UR28, UR27, UR23, 0x3 ;  /* 0x000000171b1c7291 */ /* 0x000fe2000f8e18ff */
[----:B------:R-:W-:Y:S01]  /*55b0*/  SHF.L.U32 R2, R9, 0x1f, RZ ;  /* 0x0000001f09027819 */ /* 0x000fe200000006ff */
[----:B------:R-:W-:Y:S01]  /*55c0*/  @!PT LDS RZ, [RZ] ;  /* 0x00000000fffff984 */ /* 0x000fe20000000800 */
[----:B------:R-:W-:Y:S01]  /*55d0*/  @!PT LDS RZ, [RZ] ;  /* 0x00000000fffff984 */ /* 0x000fe20000000800 */
[----:B------:R-:W-:Y:S01]  /*55e0*/  @!PT LDS RZ, [RZ] ;  /* 0x00000000fffff984 */ /* 0x000fe20000000800 */
[----:B------:R-:W-:Y:S01]  /*55f0*/  @!PT LDS RZ, [RZ] ;  /* 0x00000000fffff984 */ /* 0x000fe20000000800 */
[----:B------:R2:W-:Y:S06]  /*5600*/  MEMBAR.ALL.CTA ;  /* 0x0000000000007992 */ /* 0x0005ec0000008000 */
[----:B--2---:R-:W2:Y:S02]  /*5610*/  FENCE.VIEW.ASYNC.S ;  /* 0x00000000000073c6 */ /* 0x004ea40000000000 */
[----:B--2---:R-:W-:Y:S01]  /*5620*/  SYNCS.ARRIVE.TRANS64.RED.A1T0 RZ, [UR29], RZ ;  /* 0x000000ffffff79a7 */ /* 0x004fe2000810041d */
[----:B------:R-:W2:Y:S01]  /*5630*/  SYNCS.PHASECHK.TRANS64.TRYWAIT P0, [UR28+0xc0], R2 ;  /* 0x0000c002ff0075a7 */ /* 0x000ea2000800111c */
[----:B-1----:R-:W-:Y:S01]  /*5640*/  LOP3.LUT P3, RZ, R6, 0x1, RZ, 0xc0, !PT ;  /* 0x0000000106ff7812 */ /* 0x002fe2000786c0ff */
[----:B--2---:R-:W-:-:S12]  /*5650*/  @!P0 BRA `(.L_x_57) ;  /* 0x0000004800ac8947 */ /* 0x004fd80003800000 */
.L_x_137:
[----:B------:R-:W-:Y:S05]  /*5660*/  BRA.U !UP3, `(.L_x_58) ;  /* 0x000000050b587547 */ /* 0x000fea000b800000 */
[----:B-1----:R-:W-:Y:S01]  /*5670*/  IMAD.U32 R2, RZ, RZ, UR27 ;  /* 0x0000001bff027e24 */ /* 0x002fe2000f8e00ff */
[----:B------:R-:W-:-:S04]  /*5680*/  ULEA UR4, UR22, UR23, 0x3 ;  /* 0x0000001716047291 */ /* 0x000fc8000f8e18ff */
[----:B------:R-:W-:Y:S02]  /*5690*/  LEA R4, R2, R1, 0x2 ;  /* 0x0000000102047211 */ /* 0x000fe400078e10ff */
[----:B------:R-:W-:Y:S01]  /*56a0*/  SHF.L.U32 R2, R3, 0x1f, RZ ;  /* 0x0000001f03027819 */ /* 0x000fe200000006ff */
[----:B------:R-:W-:-:S03]  /*56b0*/  UPLOP3.LUT UP2, UPT, UPT, UPT, UPT, 0x40, 0x4 ;  /* 0x000000000004789c */ /* 0x000fc60003f4e870 */
[----:B------:R-:W5:Y:S01]  /*56c0*/  LDL R4, [R4] ;  /* 0x0000000004047983 */ /* 0x000f620000100800 */
[----:B------:R1:W2:Y:S01]  /*56d0*/  SYNCS.PHASECHK.TRANS64.TRYWAIT P2, [UR4], R2 ;  /* 0x00000002ff0075a7 */ /* 0x0002a20008041104 */
[----:B------:R-:W-:Y:S01]  /*56e0*/  UMOV UR20, UR46 ;  /* 0x0000002e00147c82 */ /* 0x000fe20008000000 */
[----:B------:R-:W-:-:S05]  /*56f0*/  UMOV UR4, UR22 ;  /* 0x0000001600047c82 */ /* 0x000fca0008000000 */
.L_x_61:
[----:B------:R-:W-:Y:S01]  /*5700*/  ULEA UR21, UR4, UR23, 0x3 ;  /* 0x0000001704157291 */ /* 0x000fe2000f8e18ff */
[----:B--23--:R-:W-:Y:S11]  /*5710*/  @P2 BRA `(.L_x_59) ;  /* 0x00000000000c2947 */ /* 0x00cff60003800000 */
[----:B------:R-:W-:Y:S04]  /*5720*/  SHF.L.U32 R5, R3, 0x1f, RZ ;  /* 0x0000001f03057819 */ /* 0x000fe800000006ff */
[----:B------:R-:W2:Y:S02]  /*5730*/  SYNCS.PHASECHK.TRANS64.TRYWAIT P0, [UR21], R5 ;  /* 0x00000005ff0075a7 */ /* 0x000ea40008001115 */
[----:B--2---:R-:W-:Y:S05]  /*5740*/  @!P0 BRA `(.L_x_60) ;  /* 0x0000004800888947 */ /* 0x004fea0003800000 */
.L_x_59:
[----:B------:R-:W-:Y:S01]  /*5750*/  UISETP.NE.AND UP0, UPT, UR20, URZ, UPT ;  /* 0x000000ff1400728c */ /* 0x000fe2000bf05270 */
[----:B------:R-:W-:Y:S01]  /*5760*/  PLOP3.LUT P2, PT, PT, PT, PT, 0x80, 0x8 ;  /* 0x000000000008781c */ /* 0x000fe20003f4f070 */
[----:B------:R-:W-:Y:S01]  /*5770*/  UIADD3 UR5, UPT, UPT, UR4, 0x1, URZ ;  /* 0x0000000104057890 */ /* 0x000fe2000fffe0ff */
[----:B------:R-:W-:Y:S03]  /*5780*/  ELECT P1, URZ, PT ;  /* 0x0000000000ff782f */ /* 0x000fe60003820000 */
[----:B------:R-:W-:Y:S01]  /*5790*/  UISETP.NE.AND UP1, UPT, UR5, 0x6, UPT ;  /* 0x000000060500788c */ /* 0x000fe2000bf25270 */
[----:B------:R-:W-:Y:S01]  /*57a0*/  PLOP3.LUT P0, PT, PT, PT, UP0, 0x80, 0x8 ;  /* 0x000000000008781c */ /* 0x000fe20003f0f008 */
[----:B------:R-:W-:Y:S02]  /*57b0*/  ULEA UR18, UR4, UR26, 0xa ;  /* 0x0000001a04127291 */ /* 0x000fe4000f8e50ff */
[----:B------:R-:W-:Y:S02]  /*57c0*/  USEL UR6, URZ, 0x1, UP1 ;  /* 0x00000001ff067887 */ /* 0x000fe40008800000 */
[----:B------:R-:W-:Y:S02]  /*57d0*/  USEL UR22, UR5, URZ, UP1 ;  /* 0x000000ff05167287 */ /* 0x000fe40008800000 */
[----:B------:R-:W-:Y:S02]  /*57e0*/  ULEA UR16, UR4, UR25, 0xa ;  /* 0x0000001904107291 */ /* 0x000fe4000f8e50ff */
[----:B------:R-:W-:Y:S01]  /*57f0*/  @UP0 ULEA UR5, UR22, UR23, 0x3 ;  /* 0x0000001716050291 */ /* 0x000fe2000f8e18ff */
[----:B------:R-:W-:Y:S01]  /*5800*/  LOP3.LUT R3, R3, UR6, RZ, 0x3c, !PT ;  /* 0x0000000603037c12 */ /* 0x000fe2000f8e3cff */
[----:B------:R-:W-:Y:S01]  /*5810*/  UIADD3 UR8, UPT, UPT, UR18, 0x40, URZ ;  /* 0x0000004012087890 */ /* 0x000fe2000fffe0ff */
[C---:B-----5:R-:W-:Y:S01]  /*5820*/  @P1 R2UR.BROADCAST UR6, R4.reuse ;  /* 0x00000000040612ca */ /* 0x060fe200008e0000 */
[----:B------:R-:W-:Y:S01]  /*5830*/  UIADD3 UR4, UPT, UPT, UR16, 0x2, URZ ;  /* 0x0000000210047890 */ /* 0x000fe2000fffe0ff */
[----:B-1----:R-:W-:Y:S01]  /*5840*/  @P0 SHF.L.U32 R2, R3, 0x1f, RZ ;  /* 0x0000001f03020819 */ /* 0x002fe200000006ff */
[----:B------:R-:W-:Y:S02]  /*5850*/  UIADD3 UR12, UPT, UPT, UR18, 0x80, URZ ;  /* 0x00000080120c7890 */ /* 0x000fe4000fffe0ff */
[----:B------:R-:W-:Y:S01]  /*5860*/  UIADD3 UR10, UPT, UPT, UR18, 0xc0, URZ ;  /* 0x000000c0120a7890 */ /* 0x000fe2000fffe0ff */
[----:B------:R3:W4:Y:S01]  /*5870*/  @P0 SYNCS.PHASECHK.TRANS64.TRYWAIT P2, [UR5], R2 ;  /* 0x00000002ff0005a7 */ /* 0x0007220008041105 */
[----:B------:R-:W-:Y:S11]  /*5880*/  ELECT P0, URZ, PT ;  /* 0x0000000000ff782f */ /* 0x000ff60003800000 */
[----:B------:R-:W-:Y:S02]  /*5890*/  @!UPT UIADD3 URZ, UPT, UPT, URZ, URZ, URZ ;  /* 0x000000fffffff290 */ /* 0x000fe4000fffe0ff */
[C---:B------:R-:W-:Y:S02]  /*58a0*/  @P0 R2UR.BROADCAST UR15, R4.reuse ;  /* 0x00000000040f02ca */ /* 0x040fe400008e0000 */
[----:B------:R-:W-:Y:S11]  /*58b0*/  ELECT P0, URZ, PT ;  /* 0x0000000000ff782f */ /* 0x000ff60003800000 */
[----:B------:R-:W-:Y:S02]  /*58c0*/  @!UPT UIADD3 URZ, UPT, UPT, URZ, URZ, URZ ;  /* 0x000000fffffff290 */ /* 0x000fe4000fffe0ff */
[C---:B------:R-:W-:Y:S02]  /*58d0*/  @P0 R2UR.BROADCAST UR14, R4.reuse ;  /* 0x00000000040e02ca */ /* 0x040fe400008e0000 */
[----:B------:R-:W-:Y:S01]  /*58e0*/  ELECT P0, URZ, PT ;  /* 0x0000000000ff782f */ /* 0x000fe20003800000 */
[----:B------:R-:W-:Y:S01]  /*58f0*/  UMOV UR19, 0x20004020 ;  /* 0x2000402000137882 */ /* 0x000fe20000000000 */
[----:B------:R-:W-:Y:S01]  /*5900*/  UMOV UR17, 0x40004080 ;  /* 0x4000408000117882 */ /* 0x000fe20000000000 */
[----:B------:R-:W-:Y:S01]  /*5910*/  UMOV UR9, 0x20004020 ;  /* 0x2000402000097882 */ /* 0x000fe20000000000 */
[----:B------:R1:W-:Y:S01]  /*5920*/  UTCHMMA gdesc[UR16], gdesc[UR18], tmem[UR6], tmem[UR44], idesc[UR45], UP2 ;  /* 0x00ff2c12100075ea */ /* 0x0003e20009000006 */
[----:B------:R-:W-:Y:S01]  /*5930*/  UPLOP3.LUT UP2, UPT, UPT, UPT, UPT, 0x80, 0x8 ;  /* 0x000000000008789c */ /* 0x000fe20003f4f070 */
[----:B------:R-:W-:Y:S01]  /*5940*/  UMOV UR5, 0x40004080 ;  /* 0x4000408000057882 */ /* 0x000fe20000000000 */
[----:B------:R-:W-:Y:S01]  /*5950*/  UMOV UR13, 0x20004020 ;  /* 0x20004020000d7882 */ /* 0x000fe20000000000 */
[----:B------:R2:W-:Y:S01]  /*5960*/  UTCHMMA gdesc[UR4], gdesc[UR8], tmem[UR15], tmem[UR42], idesc[UR43], UPT ;  /* 0x00ff2a08040075ea */ /* 0x0005e2000b80000f */
[----:B------:R-:W-:Y:S01]  /*5970*/  UMOV UR7, 0x40004080 ;  /* 0x4000408000077882 */ /* 0x000fe20000000000 */
[----:B------:R-:W-:Y:S01]  /*5980*/  UMOV UR11, 0x20004020 ;  /* 0x20004020000b7882 */ /* 0x000fe20000000000 */
[----:B-1----:R-:W-:Y:S02]  /*5990*/  UIADD3 UR6, UPT, UPT, UR16, 0x4, URZ ;  /* 0x0000000410067890 */ /* 0x002fe4000fffe0ff */
[C---:B------:R-:W-:Y:S02]  /*59a0*/  @P0 R2UR.BROADCAST UR19, R4.reuse ;  /* 0x00000000041302ca */ /* 0x040fe400008e0000 */
[----:B------:R-:W-:Y:S11]  /*59b0*/  ELECT P0, URZ, PT ;  /* 0x0000000000ff782f */ /* 0x000ff60003800000 */
[----:B------:R-:W-:Y:S02]  /*59c0*/  @!UPT UIADD3 URZ, UPT, UPT, URZ, URZ, URZ ;  /* 0x000000fffffff290 */ /* 0x000fe4000fffe0ff */
[C---:B------:R-:W-:Y:S02]  /*59d0*/  @P0 R2UR.BROADCAST UR17, R4.reuse ;  /* 0x00000000041102ca */ /* 0x040fe400008e0000 */
[----:B------:R-:W-:Y:S01]  /*59e0*/  ELECT P0, URZ, PT ;  /* 0x0000000000ff782f */ /* 0x000fe20003800000 */
[----:B--2---:R-:W-:Y:S02]  /*59f0*/  UIADD3 UR4, UPT, UPT, UR16, 0x6, URZ ;  /* 0x0000000610047890 */ /* 0x004fe4000fffe0ff */
[----:B------:R-:W-:Y:S01]  /*5a00*/  UIADD3 UR8, UPT, UPT, UR18, 0x100, URZ ;  /* 0x0000010012087890 */ /* 0x000fe2000fffe0ff */
[----:B------:R1:W-:Y:S01]  /*5a10*/  UTCHMMA gdesc[UR6], gdesc[UR12], tmem[UR14], tmem[UR40], idesc[UR41], UPT ;  /* 0x00ff280c060075ea */ /* 0x0003e2000b80000e */
[----:B------:R-:W-:Y:S05]  /*5a20*/  UMOV UR15, 0x20004020 ;  /* 0x20004020000f7882 */ /* 0x000fea0000000000 */
[----:B------:R2:W-:Y:S01]  /*5a30*/  UTCHMMA gdesc[UR4], gdesc[UR10], tmem[UR19], tmem[UR38], idesc[UR39], UPT ;  /* 0x00ff260a040075ea */ /* 0x0005e2000b800013 */
[----:B-1----:R-:W-:Y:S02]  /*5a40*/  UIADD3 UR6, UPT, UPT, UR16, 0x40, URZ ;  /* 0x0000004010067890 */ /* 0x002fe4000fffe0ff */
[----:B------:R-:W-:Y:S02]  /*5a50*/  UIADD3 UR14, UPT, UPT, UR18, 0x140, URZ ;  /* 0x00000140120e7890 */ /* 0x000fe4000fffe0ff */
[----:B------:R-:W-:Y:S02]  /*5a60*/  UIADD3 UR12, UPT, UPT, UR18, 0x180, URZ ;  /* 0x00000180120c7890 */ /* 0x000fe4000fffe0ff */
[----:B--2---:R-:W-:Y:S01]  /*5a70*/  UIADD3 UR4, UPT, UPT, UR16, 0x42, URZ ;  /* 0x0000004210047890 */ /* 0x004fe2000fffe0ff */
[C---:B------:R-:W-:Y:S02]  /*5a80*/  @P0 R2UR.BROADCAST UR19, R4.reuse ;  /* 0x00000000041302ca */ /* 0x040fe400008e0000 */
[----:B------:R-:W-:Y:S01]  /*5a90*/  ELECT P0, URZ, PT ;  /* 0x0000000000ff782f */ /* 0x000fe20003800000 */
[----:B------:R1:W-:Y:S01]  /*5aa0*/  UTCHMMA gdesc[UR6], gdesc[UR8], tmem[UR17], tmem[UR36], idesc[UR37], UPT ;  /* 0x00ff2408060075ea */ /* 0x0003e2000b800011 */
[----:B------:R-:W-:Y:S09]  /*5ab0*/  UIADD3 UR10, UPT, UPT, UR18, 0x1c0, URZ ;  /* 0x000001c0120a7890 */ /* 0x000ff2000fffe0ff */
[----:B------:R2:W-:Y:S01]  /*5ac0*/  UTCHMMA gdesc[UR4], gdesc[UR14], tmem[UR19], tmem[UR34], idesc[UR35], UPT ;  /* 0x00ff220e040075ea */ /* 0x0005e2000b800013 */
[----:B-1----:R-:W-:Y:S01]  /*5ad0*/  UIADD3 UR8, UPT, UPT, UR16, 0x44, URZ ;  /* 0x0000004410087890 */ /* 0x002fe2000fffe0ff */
[C---:B------:R-:W-:Y:S02]  /*5ae0*/  @P0 R2UR.BROADCAST UR17, R4.reuse ;  /* 0x00000000041102ca */ /* 0x040fe400008e0000 */
[----:B------:R-:W-:Y:S01]  /*5af0*/  ELECT P0, URZ, PT ;  /* 0x0000000000ff782f */ /* 0x000fe20003800000 */
[----:B------:R-:W-:Y:S01]  /*5b00*/  UIADD3 UR6, UPT, UPT, UR16, 0x46, URZ ;  /* 0x0000004610067890 */ /* 0x000fe2000fffe0ff */
[----:B------:R-:W-:Y:S01]  /*5b10*/  UMOV UR9, 0x40004080 ;  /* 0x4000408000097882 */ /* 0x000fe20000000000 */
[----:B--2---:R-:W-:Y:S10]  /*5b20*/  UIADD3 UR5, UPT, UPT, UR21, 0x30, URZ ;  /* 0x0000003015057890 */ /* 0x004ff4000fffe0ff */
[----:B------:R-:W-:Y:S01]  /*5b30*/  @P0 R2UR.BROADCAST UR14, R4 ;  /* 0x00000000040e02ca */ /* 0x000fe200008e0000 */
[----:B------:R-:W-:Y:S01]  /*5b40*/  UIADD3 UR4, UPT, UPT, UR20, 0x1, URZ ;  /* 0x0000000114047890 */ /* 0x000fe2000fffe0ff */
[----:B------:R1:W-:Y:S03]  /*5b50*/  UTCHMMA gdesc[UR8], gdesc[UR12], tmem[UR17], tmem[UR32], idesc[UR33], UPT ;  /* 0x00ff200c080075ea */ /* 0x0003e6000b800011 */
[----:B------:R-:W-:Y:S03]  /*5b60*/  UISETP.GT.U32.AND UP0, UPT, UR4, 0x1, UPT ;  /* 0x000000010400788c */ /* 0x000fe6000bf04070 */
[----:B------:R-:W-:Y:S05]  /*5b70*/  UMOV UR4, UR22 ;  /* 0x0000001600047c82 */ /* 0x000fea0008000000 */
[----:B------:R3:W-:Y:S01]  /*5b80*/  UTCHMMA gdesc[UR6], gdesc[UR10], tmem[UR14], tmem[UR30], idesc[UR31], UPT ;  /* 0x00ff1e0a060075ea */ /* 0x0007e2000b80000e */
[----:B------:R3:W-:Y:S01]  /*5b90*/  UTCBAR.MULTICAST [UR5], URZ, UR24 ;  /* 0x000000ff050073e9 */ /* 0x0007e20008000818 */
[----:B-1----:R-:W-:Y:S07]  /*5ba0*/  UIADD3 UR8, UPT, UPT, UR20, -0x1, URZ ;  /* 0xffffffff14087890 */ /* 0x002fee000fffe0ff */
[----:B------:R-:W-:Y:S01]  /*5bb0*/  UMOV UR20, UR8 ;  /* 0x0000000800147c82 */ /* 0x000fe20008000000 */
[----:B----4-:R-:W-:Y:S05]  /*5bc0*/  BRA.U UP0, `(.L_x_61) ;  /* 0xfffffff900cc7547 */ /* 0x010fea000b83ffff */
.L_x_58:
[----:B------:R-:W-:Y:S01]  /*5bd0*/  UIADD3 UR4, UPT, UPT, UR27, 0x1, URZ ;  /* 0x000000011b047890 */ /* 0x000fe2000fffe0ff */
[----:B------:R-:W-:Y:S01]  /*5be0*/  LOP3.LUT R8, R8, 0x1, RZ, 0x3c, !PT ;  /* 0x0000000108087812 */ /* 0x000fe200078e3cff */
[----:B---3--:R-:W-:Y:S02]  /*5bf0*/  UIADD3 UR5, UPT, UPT, UR28, 0xb0, URZ ;  /* 0x000000b01c057890 */ /* 0x008fe4000fffe0ff */
[----:B------:R-:W-:-:S04]  /*5c00*/  UISETP.NE.AND UP0, UPT, UR4, 0x2, UPT ;  /* 0x000000020400788c */ /* 0x000fc8000bf05270 */
[----:B------:R-:W-:Y:S02]  /*5c10*/  USEL UR6, URZ, 0x1, UP0 ;  /* 0x00000001ff067887 */ /* 0x000fe40008000000 */
[----:B------:R-:W-:Y:S01]  /*5c20*/  USEL UR27, UR4, URZ, UP0 ;  /* 0x000000ff041b7287 */ /* 0x000fe20008000000 */
[----:B------:R2:W-:Y:S03]  /*5c30*/  UTCBAR [UR5], URZ ;  /* 0x000000ff050073e9 */ /* 0x0005e600080000ff */
[----:B------:R-:W-:Y:S01]  /*5c40*/  LOP3.LUT R9, R9, UR6, RZ, 0x3c, !PT ;  /* 0x0000000609097c12 */ /* 0x000fe2000f8e3cff */
[----:B------:R-:W-:Y:S07]  /*5c50*/  @P3 BRA `(.L_x_62) ;  /* 0xfffffff800403947 */ /* 0x000fee000383ffff */
[----:B------:R-:W3:Y:S01]  /*5c60*/  S2UR UR6, SR_CgaCtaId ;  /* 0x00000000000679c3 */ /* 0x000ee20000008800 */
[----:B------:R-:W-:Y:S01]  /*5c70*/  ELECT P0, URZ, PT ;  /* 0x0000000000ff782f */ /* 0x000fe20003800000 */
[----:B-1----:R-:W-:Y:S01]  /*5c80*/  IMAD.MOV.U32 R2, RZ, RZ, 0x1 ;  /* 0x00000001ff027424 */ /* 0x002fe200078e00ff */
[----:B------:R-:W-:Y:S01]  /*5c90*/  UIADD3 UR23, UPT, UPT, UR23, 0xc0, URZ ;  /* 0x000000c017177890 */ /* 0x000fe2000fffe0ff */
[----:B------:R-:W-:Y:S01]  /*5ca0*/  SHF.L.U32 R3, R9, 0x1f, RZ ;  /* 0x0000001f09037819 */ /* 0x000fe200000006ff */
[----:B------:R-:W-:-:S03]  /*5cb0*/  UMOV UR4, 0x40 ;  /* 0x0000004000047882 */ /* 0x000fc60000000000 */
[----:B------:R-:W-:Y:S01]  /*5cc0*/  UVIRTCOUNT.DEALLOC.SMPOOL 0x80 ;  /* 0x000000800000784c */ /* 0x000fe20000000000 */
[----:B---3--:R-:W-:Y:S02]  /*5cd0*/  ULEA UR6, UR6, UR4, 0x18 ;  /* 0x0000000406067291 */ /* 0x008fe4000f8ec0ff */
[----:B------:R-:W-:-:S07]  /*5ce0*/  ULEA UR4, UR27, UR23, 0x3 ;  /* 0x000000171b047291 */ /* 0x000fce000f8e18ff */
[----:B------:R1:W-:Y:S02]  /*5cf0*/  @P0 STS.U8 [UR6+0x1c], R2 ;  /* 0x00001c02ff000988 */ /* 0x0003e40008000006 */
[----:B------:R-:W3:Y:S02]  /*5d00*/  SYNCS.PHASECHK.TRANS64.TRYWAIT P0, [UR4], R3 ;  /* 0x00000003ff0075a7 */ /* 0x000ee40008001104 */
[----:B-1-3--:R-:W-:Y:S05]  /*5d10*/  @!P0 BRA `(.L_x_63) ;  /* 0x00000044002c8947 */ /* 0x00afea0003800000 */
.L_x_140:
[----:B------:R-:W-:-:S04]  /*5d20*/  UIADD3 UR4, UPT, UPT, UR27, 0x1, URZ ;  /* 0x000000011b047890 */ /* 0x000fc8000fffe0ff */
[----:B------:R-:W-:-:S04]  /*5d30*/  UISETP.NE.AND UP0, UPT, UR4, 0x2, UPT ;  /* 0x000000020400788c */ /* 0x000fc8000bf05270 */
[----:B--2---:R-:W-:Y:S02]  /*5d40*/  USEL UR5, URZ, 0x1, UP0 ;  /* 0x00000001ff057887 */ /* 0x004fe40008000000 */
[----:B------:R-:W-:-:S04]  /*5d50*/  USEL UR4, UR4, URZ, UP0 ;  /* 0x000000ff04047287 */ /* 0x000fc80008000000 */
[----:B------:R-:W-:Y:S01]  /*5d60*/  ULEA UR4, UR4, UR23, 0x3 ;  /* 0x0000001704047291 */ /* 0x000fe2000f8e18ff */
[----:B-1----:R-:W-:-:S04]  /*5d70*/  LOP3.LUT R3, R9, UR5, RZ, 0x3c, !PT ;  /* 0x0000000509037c12 */ /* 0x002fc8000f8e3cff */
[----:B------:R-:W-:-:S04]  /*5d80*/  SHF.L.U32 R3, R3, 0x1f, RZ ;  /* 0x0000001f03037819 */ /* 0x000fc800000006ff */
[----:B------:R-:W1:Y:S02]  /*5d90*/  SYNCS.PHASECHK.TRANS64.TRYWAIT P0, [UR4], R3 ;  /* 0x00000003ff0075a7 */ /* 0x000e640008001104 */
[----:B-1----:R-:W-:Y:S05]  /*5da0*/  @!P0 BRA `(.L_x_64) ;  /* 0x0000004400208947 */ /* 0x002fea0003800000 */
.L_x_142:
[----:B------:R-:W-:Y:S01]  /*5db0*/  NOP ;  /* 0x0000000000007918 */ /* 0x000fe20000000000 */
[----:B-1----:R-:W1:Y:S01]  /*5dc0*/  LDS R2, [UR6+0x14] ;  /* 0x00001406ff027984 */ /* 0x002e620008000800 */
[----:B------:R-:W-:Y:S01]  /*5dd0*/  LOP3.LUT R0, R0, 0xffff, RZ, 0xc0, !PT ;  /* 0x0000ffff00007812 */ /* 0x000fe200078ec0ff */
[----:B------:R-:W-:Y:S02]  /*5de0*/  IMAD.MOV.U32 R3, RZ, RZ, 0xffff ;  /* 0x0000ffffff037424 */ /* 0x000fe400078e00ff */
[----:B------:R-:W-:Y:S01]  /*5df0*/  IMAD.MOV.U32 R5, RZ, RZ, 0x1 ;  /* 0x00000001ff057424 */ /* 0x000fe200078e00ff */
[----:B------:R-:W-:-:S04]  /*5e00*/  SHF.R.U32.HI R0, RZ, 0x5, R0 ;  /* 0x00000005ff007819 */ /* 0x000fc80000011600 */
[-C--:B------:R-:W-:Y:S02]  /*5e10*/  SHF.L.U32 R3, R3, R0.reuse, RZ ;  /* 0x0000000003037219 */ /* 0x080fe400000006ff */
[----:B------:R-:W-:Y:S02]  /*5e20*/  SHF.L.U32 R5, R5, R0, RZ ;  /* 0x0000000005057219 */ /* 0x000fe400000006ff */
[----:B-1----:R-:W-:-:S04]  /*5e30*/  LOP3.LUT R2, R2, R3, RZ, 0xc0, !PT ;  /* 0x0000000302027212 */ /* 0x002fc800078ec0ff */
[----:B------:R-:W-:-:S13]  /*5e40*/  ISETP.NE.AND P0, PT, R2, R3, PT ;  /* 0x000000030200720c */ /* 0x000fda0003f05270 */
[----:B------:R-:W-:Y:S05]  /*5e50*/  @P0 BRA `(.L_x_65) ;  /* 0x00000000005c0947 */ /* 0x000fea0003800000 */
[----:B------:R-:W1:Y:S02]  /*5e60*/  LDS R0, [UR6+0x18] ;  /* 0x00001806ff007984 */ /* 0x000e640008000800 */
[----:B-1----:R-:W-:-:S04]  /*5e70*/  LOP3.LUT R0, R0, R5, RZ, 0xc0, !PT ;  /* 0x0000000500007212 */ /* 0x002fc800078ec0ff */
[----:B------:R-:W-:-:S13]  /*5e80*/  ISETP.NE.AND P0, PT, R0, R5, PT ;  /* 0x000000050000720c */ /* 0x000fda0003f05270 */
[----:B------:R-:W-:Y:S05]  /*5e90*/  @P0 BRA `(.L_x_66) ;  /* 0x0000000000400947 */ /* 0x000fea0003800000 */
[----:B------:R-:W-:Y:S01]  /*5ea0*/  R2UR UR4, R3 ;  /* 0x00000000030472ca */ /* 0x000fe200000e0000 */
[----:B------:R-:W1:Y:S01]  /*5eb0*/  S2R R2, SR_LANEID ;  /* 0x0000000000027919 */ /* 0x000e620000000000 */
[----:B------:R-:W-:-:S04]  /*5ec0*/  LOP3.LUT R5, RZ, R5, RZ, 0x33, !PT ;  /* 0x00000005ff057212 */ /* 0x000fc800078e33ff */
[----:B------:R-:W2:Y:S07]  /*5ed0*/  REDUX UR7, R5 ;  /* 0x00000000050773c4 */ /* 0x000eae0000000000 */
[----:B------:R-:W-:-:S03]  /*5ee0*/  ULOP3.LUT UR5, URZ, UR4, URZ, 0x33, !UPT ;  /* 0x00000004ff057292 */ /* 0x000fc6000f8e33ff */
[----:B------:R-:W-:Y:S02]  /*5ef0*/  VOTEU.ANY UR4, UPT, PT ;  /* 0x0000000000047886 */ /* 0x000fe400038e0100 */
[----:B------:R-:W-:Y:S01]  /*5f00*/  UFLO.U32 UR4, UR4 ;  /* 0x00000004000472bd */ /* 0x000fe200080e0000 */
[----:B------:R-:W-:-:S04]  /*5f10*/  IMAD.U32 R0, RZ, RZ, UR5 ;  /* 0x00000005ff007e24 */ /* 0x000fc8000f8e00ff */
[----:B------:R-:W3:Y:S02]  /*5f20*/  REDUX UR8, R0 ;  /* 0x00000000000873c4 */ /* 0x000ee40000000000 */
[----:B------:R4:W-:Y:S01]  /*5f30*/  UTCATOMSWS.AND URZ, UR5 ;  /* 0x0000000500ff79e3 */ /* 0x0009e20008000000 */
[----:B-1----:R-:W-:Y:S01]  /*5f40*/  ISETP.EQ.U32.AND P0, PT, R2, UR4, PT ;  /* 0x0000000402007c0c */ /* 0x002fe2000bf02070 */
[----:B--2---:R-:W-:Y:S02]  /*5f50*/  IMAD.U32 R2, RZ, RZ, UR7 ;  /* 0x00000007ff027e24 */ /* 0x004fe4000f8e00ff */
[----:B---3--:R-:W-:-:S10]  /*5f60*/  IMAD.U32 R3, RZ, RZ, UR8 ;  /* 0x00000008ff037e24 */ /* 0x008fd4000f8e00ff */
[----:B------:R4:W-:Y:S04]  /*5f70*/  @P0 ATOMS.AND RZ, [UR6+0x14], R3 ;  /* 0x00001403ffff098c */ /* 0x0009e8000a800006 */
[----:B------:R4:W-:Y:S01]  /*5f80*/  @P0 ATOMS.AND RZ, [UR6+0x18], R2 ;  /* 0x00001802ffff098c */ /* 0x0009e2000a800006 */
[----:B------:R-:W-:Y:S05]  /*5f90*/  BRA `(.L_x_67) ;  /* 0x0000000000147947 */ /* 0x000fea0003800000 */
.L_x_66:
[----:B------:R-:W-:Y:S02]  /*5fa0*/  MOV R2, 0x5fc0 ;  /* 0x00005fc000027802 */ /* 0x000fe40000000f00 */
[----:B-----5:R-:W-:Y:S05]  /*5fb0*/  CALL.REL.NOINC `($__internal_0_$__cuda_sm10x_tcgen05_guardrail_trap_col_being_dealloced_not_returned_by_alloc) ;  /* 0x0000004400987944 */ /* 0x020fea0003c00000 */
[----:B------:R-:W-:Y:S05]  /*5fc0*/  BRA `(.L_x_67) ;  /* 0x0000000000087947 */ /* 0x000fea0003800000 */
.L_x_65:
[----:B------:R-:W-:Y:S02]  /*5fd0*/  MOV R2, 0x5ff0 ;  /* 0x00005ff000027802 */ /* 0x000fe40000000f00 */
[----:B-----5:R-:W-:Y:S05]  /*5fe0*/  CALL.REL.NOINC `($__internal_2_$__cuda_sm10x_tcgen05_guardrail_trap_unallocated_columns_being_dealloced) ;  /* 0x0000004400a47944 */ /* 0x020fea0003c00000 */
.L_x_67:
[----:B------:R-:W-:Y:S01]  /*5ff0*/  NOP ;  /* 0x0000000000007918 */ /* 0x000fe20000000000 */
[----:B----4-:R-:W-:Y:S05]  /*6000*/  EXIT ;  /* 0x000000000000794d */ /* 0x010fea0003800000 */
.L_x_51:
[----:B------:R-:W-:-:S09]  /*6010*/  UISETP.NE.OR UP0, UPT, UR18, 0x3, !UP3 ;  /* 0x000000031200788c */ /* 0x000fd2000df05670 */
[----:B------:R-:W-:Y:S05]  /*6020*/  BRA.U UP0, `(.L_x_68) ;  /* 0x0000001100487547 */ /* 0x000fea000b800000 */
[----:B------:R-:W1:Y:S01]  /*6030*/  LDCU.64 UR4, c[0x0][0x888] ;  /* 0x00011100ff0477ac */ /* 0x000e620008000a00 */
[----:B------:R-:W2:Y:S01]  /*6040*/  S2UR UR6, SR_CgaCtaId ;  /* 0x00000000000679c3 */ /* 0x000ea20000008800 */
[----:B------:R-:W-:Y:S01]  /*6050*/  R2UR UR38, R56 ;  /* 0x00000000382672ca */ /* 0x000fe200000e0000 */
[----:B------:R-:W-:Y:S01]  /*6060*/  HFMA2 R8, -RZ, RZ, 0, 0 ;  /* 0x00000000ff087431 */ /* 0x000fe200000001ff */
[----:B------:R-:W3:Y:S01]  /*6070*/  LDCU UR36, c[0x0][0x370] ;  /* 0x00006e00ff2477ac */ /* 0x000ee20008000800 */
[----:B------:R-:W-:Y:S01]  /*6080*/  R2UR UR37, R57 ;  /* 0x00000000392572ca */ /* 0x000fe200000e0000 */
[----:B------:R-:W-:Y:S01]  /*6090*/  IMAD.MOV.U32 R9, RZ, RZ, 0x1 ;  /* 0x00000001ff097424 */ /* 0x000fe200078e00ff */
[----:B------:R-:W4:Y:S02]  /*60a0*/  LDCU.128 UR32, c[0x0][0xb10] ;  /* 0x00016200ff2077ac */ /* 0x000f240008000c00 */
[----:B------:R-:W3:Y:S01]  /*60b0*/  LDC.64 R10, c[0x0][0x348] ;  /* 0x0000d200ff0a7b82 */ /* 0x000ee20000000a00 */
[----:B------:R-:W-:Y:S01]  /*60c0*/  IMAD.MOV.U32 R3, RZ, RZ, 0x2000 ;  /* 0x00002000ff037424 */ /* 0x000fe200078e00ff */
[----:B------:R-:W4:Y:S01]  /*60d0*/  LDCU UR27, c[0x0][0x374] ;  /* 0x00006e80ff1b77ac */ /* 0x000f220008000800 */
[----:B------:R-:W3:Y:S01]  /*60e0*/  LDCU.64 UR28, c[0x0][0x890] ;  /* 0x00011200ff1c77ac */ /* 0x000ee20008000a00 */
[----:B------:R-:W3:Y:S01]  /*60f0*/  LDCU UR18, c[0x0][0xb0c] ;  /* 0x00016180ff1277ac */ /* 0x000ee20008000800 */
[----:B-1----:R-:W-:Y:S01]  /*6100*/  UISETP.NE.U32.AND UP0, UPT, UR4, URZ, UPT ;  /* 0x000000ff0400728c */ /* 0x002fe2000bf05070 */
[----:B------:R-:W1:Y:S01]  /*6110*/  LDCU UR48, c[0x0][0xb20] ;  /* 0x00016400ff3077ac */ /* 0x000e620008000800 */
[----:B------:R-:W1:Y:S01]  /*6120*/  LDCU UR4, c[0x0][0xb30] ;  /* 0x00016600ff0477ac */ /* 0x000e620008000800 */
[----:B------:R-:W1:Y:S01]  /*6130*/  LDCU.128 UR40, c[0x0][0x980] ;  /* 0x00013000ff2877ac */ /* 0x000e620008000c00 */
[----:B------:R-:W-:Y:S01]  /*6140*/  UMOV UR24, 0x400 ;  /* 0x0000040000187882 */ /* 0x000fe20000000000 */
[----:B----4-:R-:W-:-:S02]  /*6150*/  UIMAD.WIDE.U32 UR8, UR27, UR35, URZ ;  /* 0x000000231b0872a5 */ /* 0x010fc4000f8e00ff */
[----:B--2---:R-:W-:Y:S02]  /*6160*/  ULEA UR24, UR6, UR24, 0x18 ;  /* 0x0000001806187291 */ /* 0x004fe4000f8ec0ff */
[----:B---3--:R-:W-:Y:S02]  /*6170*/  UIMAD.WIDE.U32 UR6, UR36, UR32, URZ ;  /* 0x00000020240672a5 */ /* 0x008fe4000f8e00ff */
[----:B------:R-:W-:Y:S02]  /*6180*/  USEL UR47, URZ, 0x1, UP5 ;  /* 0x00000001ff2f7887 */ /* 0x000fe4000a800000 */
[----:B------:R-:W-:Y:S02]  /*6190*/  UISETP.NE.AND.EX UP5, UPT, UR5, URZ, UPT, UP0 ;  /* 0x000000ff0500728c */ /* 0x000fe4000bfa5300 */
[----:B------:R-:W-:Y:S02]  /*61a0*/  UISETP.NE.U32.AND UP6, UPT, UR28, URZ, UPT ;  /* 0x000000ff1c00728c */ /* 0x000fe4000bfc5070 */
[----:B------:R-:W-:-:S02]  /*61b0*/  UIADD3 UR44, UPT, UPT, UR24, 0xa8, URZ ;  /* 0x000000a8182c7890 */ /* 0x000fc4000fffe0ff */
[----:B------:R-:W-:Y:S02]  /*61c0*/  UISETP.NE.AND UP0, UPT, UR39, 0x1, UPT ;  /* 0x000000012700788c */ /* 0x000fe4000bf05270 */
[----:B------:R-:W-:Y:S01]  /*61d0*/  UISETP.NE.AND UP0, UPT, UR18, 0x1, UPT ;  /* 0x000000011200788c */ /* 0x000fe2000bf05270 */
[----:B------:R-:W-:Y:S01]  /*61e0*/  UMOV UR6, UR7 ;  /* 0x0000000700067c82 */ /* 0x000fe20008000000 */
[----:B------:R-:W-:Y:S01]  /*61f0*/  UMOV UR45, UR9 ;  /* 0x00000009002d7c82 */ /* 0x000fe20008000000 */
[----:B------:R-:W-:Y:S02]  /*6200*/  UISETP.GE.AND UP2, UPT, UR39, 0x1, UPT ;  /* 0x000000012700788c */ /* 0x000fe4000bf46270 */
[----:B------:R-:W-:Y:S01]  /*6210*/  UISETP.NE.AND UP0, UPT, UR34, 0x1, UPT ;  /* 0x000000012200788c */ /* 0x000fe2000bf05270 */
[----:B------:R-:W-:Y:S01]  /*6220*/  UMOV UR26, URZ ;  /* 0x000000ff001a7c82 */ /* 0x000fe20008000000 */
[----:B------:R-:W-:Y:S01]  /*6230*/  UPLOP3.LUT UP4, UPT, UPT, UPT, UPT, 0x40, 0x4 ;  /* 0x000000000004789c */ /* 0x000fe20003f8e870 */
[----:B------:R-:W2:Y:S01]  /*6240*/  LDCU.64 UR16, c[0x0][0xb28] ;  /* 0x00016500ff1077ac */ /* 0x000ea20008000a00 */
[----:B------:R-:W3:Y:S01]  /*6250*/  LDCU.64 UR30, c[0x0][0x990] ;  /* 0x00013200ff1e77ac */ /* 0x000ee20008000a00 */
[----:B------:R-:W-:-:S02]  /*6260*/  UISETP.NE.AND.EX UP6, UPT, UR29, URZ, UPT, UP6 ;  /* 0x000000ff1d00728c */ /* 0x000fc4000bfc5360 */
[----:B------:R-:W-:Y:S02]  /*6270*/  UPRMT UR44, URZ, 0x654, UR44 ;  /* 0x00000654ff2c7896 */ /* 0x000fe4000800002c */
[----:B------:R-:W-:Y:S02]  /*6280*/  USHF.R.U32.HI UR46, URZ, UR33, UR6 ;  /* 0x00000021ff2e7299 */ /* 0x000fe40008011606 */
[----:B-1----:R-:W-:Y:S02]  /*6290*/  USHF.R.U32.HI UR45, URZ, UR48, UR45 ;  /* 0x00000030ff2d7299 */ /* 0x002fe4000801162d */
[----:B------:R-:W-:Y:S02]  /*62a0*/  UISETP.NE.AND UP3, UPT, UR4, 0x1, UPT ;  /* 0x000000010400788c */ /* 0x000fe4000bf65270 */
[----:B------:R-:W-:Y:S02]  /*62b0*/  UISETP.NE.AND UP2, UPT, UR40, 0x1, UPT ;  /* 0x000000012800788c */ /* 0x000fe4000bf45270 */
[----:B------:R-:W-:-:S11]  /*62c0*/  UISETP.NE.AND UP0, UPT, UR43, 0x1, UPT ;  /* 0x000000012b00788c */ /* 0x000fd6000bf05270 */
.L_x_77:
[----:B------:R-:W-:Y:S04]  /*62d0*/  SHF.L.U32 R5, R8, 0x1f, RZ ;  /* 0x0000001f08057819 */ /* 0x000fe800000006ff */
[----:B-1----:R-:W1:Y:S02]  /*62e0*/  SYNCS.PHASECHK.TRANS64.TRYWAIT P0, [UR24+0xa0], R5 ;  /* 0x0000a005ff0075a7 */ /* 0x002e640008001118 */
[----:B-1----:R-:W-:Y:S05]  /*62f0*/  @!P0 BRA `(.L_x_69) ;  /* 0x0000003c00e48947 */ /* 0x002fea0003800000 */
.L_x_144:
[----:B-1----:R-:W1:Y:S01]  /*6300*/  LDS.128 R4, [UR24+0xe0] ;  /* 0x0000e018ff047984 */ /* 0x002e620008000c00 */
[----:B------:R-:W-:Y:S01]  /*6310*/  UISETP.GE.AND UP0, UPT, UR39, 0x1, UPT ;  /* 0x000000012700788c */ /* 0x000fe2000bf06270 */
[----:B------:R-:W-:Y:S01]  /*6320*/  @!PT LDS RZ, [RZ] ;  /* 0x00000000fffff984 */ /* 0x000fe20000000800 */
[----:B------:R-:W-:Y:S01]  /*6330*/  @!PT LDS RZ, [RZ] ;  /* 0x00000000fffff984 */ /* 0x000fe20000000800 */
[----:B------:R-:W-:Y:S01]  /*6340*/  @!PT LDS RZ, [RZ] ;  /* 0x00000000fffff984 */ /* 0x000fe20000000800 */
[----:B------:R-:W-:Y:S01]  /*6350*/  @!PT LDS RZ, [RZ] ;  /* 0x00000000fffff984 */ /* 0x000fe20000000800 */
[----:B------:R4:W-:Y:S06]  /*6360*/  MEMBAR.ALL.CTA ;  /* 0x0000000000007992 */ /* 0x0009ec0000008000 */
[----:B----4-:R-:W4:Y:S02]  /*6370*/  FENCE.VIEW.ASYNC.S ;  /* 0x00000000000073c6 */ /* 0x010f240000000000 */
[----:B----4-:R-:W-:Y:S01]  /*6380*/  SYNCS.ARRIVE.TRANS64.RED.A1T0 RZ, [UR44], RZ ;  /* 0x000000ffffff79a7 */ /* 0x010fe2000810042c */
[----:B-1----:R-:W-:Y:S11]  /*6390*/  LOP3.LUT P0, RZ, R6, 0x1, RZ, 0xc0, !PT ;  /* 0x0000000106ff7812 */ /* 0x002ff6000780c0ff */
[----:B------:R-:W-:Y:S02]  /*63a0*/  @!UPT UIADD3 URZ, UPT, UPT, URZ, URZ, URZ ;  /* 0x000000fffffff290 */ /* 0x000fe4000fffe0ff */
[----:B------:R-:W-:Y:S01]  /*63b0*/  VOTEU.ANY UP2, P0 ;  /* 0x0000000000ff7886 */ /* 0x000fe20000040100 */
[----:B------:R-:W-:Y:S11]  /*63c0*/  PLOP3.LUT P0, PT, PT, PT, UP2, 0x80, 0x8 ;  /* 0x000000000008781c */ /* 0x000ff60003f0f028 */
[----:B------:R-:W-:Y:S02]  /*63d0*/  @!UPT UIADD3 URZ, UPT, UPT, URZ, URZ, URZ ;  /* 0x000000fffffff290 */ /* 0x000fe4000fffe0ff */
[----:B------:R-:W-:Y:S02]  /*63e0*/  @P0 MOV R2, R4 ;  /* 0x0000000400020202 */ /* 0x000fe40000000f00 */
[----:B------:R-:W-:Y:S02]  /*63f0*/  @P0 LOP3.LUT R0, R5, 0xffff, RZ, 0xc0, !PT ;  /* 0x0000ffff05000812 */ /* 0x000fe400078ec0ff */
[----:B------:R-:W-:Y:S02]  /*6400*/  @P0 R2UR UR5, R2 ;  /* 0x00000000020502ca */ /* 0x000fe400000e0000 */
[----:B------:R-:W-:Y:S11]  /*6410*/  @P0 R2UR UR4, R0 ;  /* 0x00000000000402ca */ /* 0x000ff600000e0000 */
[----:B------:R-:W-:Y:S02]  /*6420*/  @UP2 UMOV UR15, UR5 ;  /* 0x00000005000f2c82 */ /* 0x000fe40008000000 */
[----:B------:R-:W-:Y:S01]  /*6430*/  @UP2 UMOV UR14, UR4 ;  /* 0x00000004000e2c82 */ /* 0x000fe20008000000 */
[----:B------:R-:W-:Y:S05]  /*6440*/  BRA.U !UP0, `(.L_x_70) ;  /* 0x0000000108c07547 */ /* 0x000fea000b800000 */
[----:B------:R-:W-:Y:S02]  /*6450*/  UIMAD.WIDE.U32 UR8, UR14, UR35, URZ ;  /* 0x000000230e0872a5 */ /* 0x000fe4000f8e00ff */
[----:B------:R-:W-:Y:S02]  /*6460*/  UP2UR UR19, UPR, URZ, 0x4 ;  /* 0x00000004ff137883 */ /* 0x000fe40008000000 */
[----:B------:R-:W-:Y:S02]  /*6470*/  UISETP.NE.AND UP2, UPT, UR34, 0x1, UPT ;  /* 0x000000012200788c */ /* 0x000fe4000bf45270 */
[----:B------:R-:W-:Y:S02]  /*6480*/  UIMAD.WIDE.U32 UR10, UR15, UR32, URZ ;  /* 0x000000200f0a72a5 */ /* 0x000fe4000f8e00ff */
[----:B------:R-:W-:Y:S02]  /*6490*/  USEL UR4, UR27, UR45, !UP2 ;  /* 0x0000002d1b047287 */ /* 0x000fe4000d000000 */
[----:B------:R-:W-:Y:S02]  /*64a0*/  UISETP.NE.AND UP0, UPT, UR18, 0x1, UPT ;  /* 0x000000011200788c */ /* 0x000fe4000bf05270 */
[----:B------:R-:W-:Y:S02]  /*64b0*/  UP2UR UR22, UPR, URZ, 0x2 ;  /* 0x00000002ff167883 */ /* 0x000fe40008000000 */
[----:B------:R-:W-:Y:S02]  /*64c0*/  UISETP.NE.AND UP1, UPT, UR39, 0x1, UPT ;  /* 0x000000012700788c */ /* 0x000fe4000bf25270 */
[----:B--2---:R-:W-:Y:S02]  /*64d0*/  UIMAD.WIDE.U32 UR12, UR4, UR16, URZ ;  /* 0x00000010040c72a5 */ /* 0x004fe4000f8e00ff */
[----:B------:R-:W-:Y:S01]  /*64e0*/  USEL UR7, UR36, UR46, !UP0 ;  /* 0x0000002e24077287 */ /* 0x000fe2000c000000 */
[----:B------:R-:W-:Y:S02]  /*64f0*/  UMOV UR5, UR9 ;  /* 0x0000000900057c82 */ /* 0x000fe40008000000 */
[----:B------:R-:W-:Y:S02]  /*6500*/  USHF.R.U32.HI UR6, URZ, UR48, UR5 ;  /* 0x00000030ff067299 */ /* 0x000fe40008011605 */
[----:B------:R-:W-:Y:S02]  /*6510*/  UIMAD.WIDE.U32 UR20, UR7, UR16, URZ ;  /* 0x00000010071472a5 */ /* 0x000fe4000f8e00ff */
[----:B------:R-:W-:Y:S02]  /*6520*/  USEL UR6, UR14, UR6, !UP2 ;  /* 0x000000060e067287 */ /* 0x000fe4000d000000 */
[----:B------:R-:W-:Y:S01]  /*6530*/  UISETP.NE.AND UP2, UPT, UR19, URZ, UPT ;  /* 0x000000ff1300728c */ /* 0x000fe2000bf45270 */
[----:B------:R-:W-:Y:S01]  /*6540*/  UMOV UR5, UR11 ;  /* 0x0000000b00057c82 */ /* 0x000fe20008000000 */
[----:B------:R-:W-:Y:S02]  /*6550*/  UIMAD.WIDE.U32 UR10, UR6, UR16, URZ ;  /* 0x00000010060a72a5 */ /* 0x000fe4000f8e00ff */
[----:B------:R-:W-:Y:S03]  /*6560*/  USHF.R.U32.HI UR8, URZ, UR33, UR5 ;  /* 0x00000021ff087299 */ /* 0x000fe60008011605 */
[----:B------:R-:W-:Y:S02]  /*6570*/  UMOV UR5, UR13 ;  /* 0x0000000d00057c82 */ /* 0x000fe40008000000 */
[----:B------:R-:W-:Y:S03]  /*6580*/  @UP1 USHF.R.U32.HI UR4, URZ, UR17, UR5 ;  /* 0x00000011ff041299 */ /* 0x000fe60008011605 */
[----:B------:R-:W-:Y:S01]  /*6590*/  UMOV UR5, UR21 ;  /* 0x0000001500057c82 */ /* 0x000fe20008000000 */
[----:B------:R-:W-:Y:S02]  /*65a0*/  UIMAD UR4, UR39, UR4, URZ ;  /* 0x00000004270472a4 */ /* 0x000fe4000f8e02ff */
[----:B------:R-:W-:Y:S02]  /*65b0*/  @UP1 USHF.R.U32.HI UR7, URZ, UR17, UR5 ;  /* 0x00000011ff071299 */ /* 0x000fe40008011605 */
[----:B------:R-:W-:Y:S02]  /*65c0*/  USEL UR5, UR15, UR8, !UP0 ;  /* 0x000000080f057287 */ /* 0x000fe4000c000000 */
[----:B------:R-:W-:Y:S02]  /*65d0*/  UIMAD UR8, UR39, UR7, URZ ;  /* 0x00000007270872a4 */ /* 0x000fe4000f8e02ff */
[----:B------:R-:W-:Y:S03]  /*65e0*/  UISETP.GE.AND UP0, UPT, UR6, UR4, UPT ;  /* 0x000000040600728c */ /* 0x000fe6000bf06270 */
[----:B------:R-:W-:Y:S01]  /*65f0*/  UMOV UR4, UR11 ;  /* 0x0000000b00047c82 */ /* 0x000fe20008000000 */
[----:B------:R-:W-:Y:S02]  /*6600*/  UISETP.GE.OR UP0, UPT, UR5, UR8, UP0 ;  /* 0x000000080500728c */ /* 0x000fe40008706670 */
[----:B------:R-:W-:Y:S02]  /*6610*/  USHF.R.U32.HI UR4, URZ, UR17, UR4 ;  /* 0x00000011ff047299 */ /* 0x000fe40008011604 */
[----:B------:R-:W-:Y:S02]  /*6620*/  UIMAD.WIDE.U32 UR8, UR5, UR16, URZ ;  /* 0x00000010050872a5 */ /* 0x000fe4000f8e00ff */
[----:B------:R-:W-:Y:S04]  /*6630*/  USEL UR10, UR6, UR4, !UP1 ;  /* 0x00000004060a7287 */ /* 0x000fe8000c800000 */
[----:B------:R-:W-:Y:S01]  /*6640*/  UIADD3 UR11, UPT, UPT, -UR10, URZ, URZ ;  /* 0x000000ff0a0b7290 */ /* 0x000fe2000fffe1ff */
[----:B------:R-:W-:Y:S02]  /*6650*/  @!UP0 UMOV UR4, UR9 ;  /* 0x0000000900048c82 */ /* 0x000fe40008000000 */
[----:B------:R-:W-:Y:S02]  /*6660*/  @!UP0 USHF.R.U32.HI UR4, URZ, UR17, UR4 ;  /* 0x00000011ff048299 */ /* 0x000fe40008011604 */
[----:B------:R-:W-:Y:S02]  /*6670*/  UIMAD UR8, UR39, UR11, UR6 ;  /* 0x0000000b270872a4 */ /* 0x000fe4000f8e0206 */
[----:B------:R-:W-:Y:S02]  /*6680*/  @!UP0 USEL UR4, UR5, UR4, !UP1 ;  /* 0x0000000405048287 */ /* 0x000fe4000c800000 */
[----:B------:R-:W-:Y:S02]  /*6690*/  UISETP.NE.AND UP1, UPT, UR22, URZ, UPT ;  /* 0x000000ff1600728c */ /* 0x000fe4000bf25270 */
[----:B------:R-:W-:Y:S02]  /*66a0*/  @!UP0 UIMAD UR8, UR7, UR8, UR4 ;  /* 0x00000008070882a4 */ /* 0x000fe4000f8e0204 */
[----:B------:R-:W-:Y:S02]  /*66b0*/  @!UP0 UIADD3 UR9, UPT, UPT, UR10, -UR4, URZ ;  /* 0x800000040a098290 */ /* 0x000fe4000fffe0ff */
[----:B------:R-:W-:Y:S02]  /*66c0*/  UIADD3 UR4, UPT, UPT, -UR5, URZ, URZ ;  /* 0x000000ff05047290 */ /* 0x000fe4000fffe1ff */
[----:B------:R-:W-:Y:S02]  /*66d0*/  UIADD3 UR7, UPT, UPT, -UR6, URZ, URZ ;  /* 0x000000ff06077290 */ /* 0x000fe4000fffe1ff */
[----:B------:R-:W-:Y:S02]  /*66e0*/  @!UP0 UIMAD UR6, UR9, UR39, UR5 ;  /* 0x00000027090682a4 */ /* 0x000fe4000f8e0205 */
[----:B------:R-:W-:Y:S02]  /*66f0*/  UIMAD UR15, UR18, UR4, UR15 ;  /* 0x00000004120f72a4 */ /* 0x000fe4000f8e020f */
[----:B------:R-:W-:Y:S01]  /*6700*/  UIMAD UR4, UR34, UR7, UR14 ;  /* 0x00000007220472a4 */ /* 0x000fe2000f8e020e */
[----:B------:R-:W-:Y:S02]  /*6710*/  @!UP0 UMOV UR5, UR8 ;  /* 0x0000000800058c82 */ /* 0x000fe40008000000 */
[----:B------:R-:W-:Y:S02]  /*6720*/  UIMAD UR15, UR5, UR18, UR15 ;  /* 0x00000012050f72a4 */ /* 0x000fe4000f8e020f */
[----:B------:R-:W-:Y:S11]  /*6730*/  UIMAD UR14, UR6, UR34, UR4 ;  /* 0x00000022060e72a4 */ /* 0x000ff6000f8e0204 */
[----:B------:R-:W-:Y:S01]  /*6740*/  @!UPT UIADD3 URZ, UPT, UPT, URZ, URZ, URZ ;  /* 0x000000fffffff290 */ /* 0x000fe2000fffe0ff */
.L_x_70:
[----:B------:R-:W1:Y:S01]  /*6750*/  @!UP3 LDCU.128 UR20, c[0x0][0xb10] ;  /* 0x00016200ff14b7ac */ /* 0x000e620008000c00 */
[----:B------:R-:W-:Y:S04]  /*6760*/  ISETP.NE.U32.AND P1, PT, RZ, UR28, PT ;  /* 0x0000001cff007c0c */ /* 0x000fe8000bf25070 */
[----:B------:R-:W-:Y:S01]  /*6770*/  ISETP.NE.AND.EX P1, PT, RZ, UR29, PT, P1 ;  /* 0x0000001dff007c0c */ /* 0x000fe2000bf25310 */
[----:B------:R-:W4:Y:S01]  /*6780*/  @!UP3 LDCU UR5, c[0x0][0xb0c] ;  /* 0x00016180ff05b7ac */ /* 0x000f220008000800 */
[----:B------:R-:W-:Y:S02]  /*6790*/  USHF.L.U32 UR10, UR25, 0x6, URZ ;  /* 0x00000006190a7899 */ /* 0x000fe400080006ff */
[----:B-1----:R-:W-:Y:S07]  /*67a0*/  UIMAD.WIDE.U32 UR6, UR15, UR20, URZ ;  /* 0x000000140f0672a5 */ /* 0x002fee000f8e00ff */
[----:B------:R-:W-:Y:S01]  /*67b0*/  @!UP3 UMOV UR4, UR7 ;  /* 0x000000070004bc82 */ /* 0x000fe20008000000 */
[----:B----4-:R-:W-:Y:S02]  /*67c0*/  @!UP3 UISETP.NE.AND UP0, UPT, UR5, 0x1, UPT ;  /* 0x000000010500b88c */ /* 0x010fe4000bf05270 */
[----:B------:R-:W-:Y:S02]  /*67d0*/  @!UP3 USHF.R.U32.HI UR4, URZ, UR21, UR4 ;  /* 0x00000015ff04b299 */ /* 0x000fe40008011604 */
[----:B------:R-:W-:Y:S02]  /*67e0*/  UIMAD.WIDE.U32 UR6, UR14, UR23, URZ ;  /* 0x000000170e0672a5 */ /* 0x000fe4000f8e00ff */
[----:B------:R-:W-:Y:S02]  /*67f0*/  @!UP3 USEL UR8, UR15, UR4, !UP0 ;  /* 0x000000040f08b287 */ /* 0x000fe4000c000000 */
[----:B------:R-:W-:Y:S03]  /*6800*/  @!UP3 UISETP.NE.AND UP0, UPT, UR22, 0x1, UPT ;  /* 0x000000011600b88c */ /* 0x000fe6000bf05270 */
[----:B------:R-:W-:Y:S02]  /*6810*/  @!UP3 UMOV UR6, UR7 ;  /* 0x000000070006bc82 */ /* 0x000fe40008000000 */
[----:B------:R-:W1:Y:S02]  /*6820*/  @!UP3 LDCU UR4, c[0x0][0xb20] ;  /* 0x00016400ff04b7ac */ /* 0x000e640008000800 */
[----:B-1----:R-:W-:Y:S04]  /*6830*/  @!UP3 USHF.R.U32.HI UR6, URZ, UR4, UR6 ;  /* 0x00000004ff06b299 */ /* 0x002fe80008011606 */
[----:B------:R-:W-:Y:S04]  /*6840*/  @!UP3 USEL UR6, UR14, UR6, !UP0 ;  /* 0x000000060e06b287 */ /* 0x000fe8000c000000 */
[----:B------:R-:W-:Y:S02]  /*6850*/  @!UP3 UIADD3 UR4, UPT, UPT, -UR8, UR6, URZ ;  /* 0x000000060804b290 */ /* 0x000fe4000fffe1ff */
[----:B------:R-:W-:Y:S02]  /*6860*/  @!UP3 UIADD3 UR6, UPT, UPT, UR8, -UR6, URZ ;  /* 0x800000060806b290 */ /* 0x000fe4000fffe0ff */
[----:B------:R-:W-:Y:S02]  /*6870*/  @!UP3 UIMAD UR15, UR4, UR5, UR15 ;  /* 0x00000005040fb2a4 */ /* 0x000fe4000f8e020f */
[----:B------:R-:W-:Y:S01]  /*6880*/  @!UP3 UIMAD UR14, UR6, UR22, UR14 ;  /* 0x00000016060eb2a4 */ /* 0x000fe2000f8e020e */
[----:B------:R-:W-:Y:S11]  /*6890*/  BRA.U UP4, `(.L_x_71) ;  /* 0x0000000104107547 */ /* 0x000ff6000b800000 */
[----:B------:R-:W-:Y:S04]  /*68a0*/  MOV R0, UR47 ;  /* 0x0000002f00007c02 */ /* 0x000fe80008000f00 */
[----:B------:R-:W-:Y:S04]  /*68b0*/  SHF.L.U32 R13, R0, 0x1f, RZ ;  /* 0x0000001f000d7819 */ /* 0x000fe800000006ff */
[----:B------:R-:W1:Y:S02]  /*68c0*/  SYNCS.PHASECHK.TRANS64.TRYWAIT P2, [UR24+0x98], R13 ;  /* 0x0000980dff0075a7 */ /* 0x000e640008041118 */
[----:B-1----:R-:W-:Y:S05]  /*68d0*/  @!P2 BRA `(.L_x_72) ;  /* 0x000000380084a947 */ /* 0x002fea0003800000 */
.L_x_71:
[----:B------:R-:W-:Y:S05]  /*68e0*/  BRA.U !UP6, `(.L_x_73) ;  /* 0x000000010e387547 */ /* 0x000fea000b800000 */
[----:B------:R-:W-:Y:S01]  /*68f0*/  UPLOP3.LUT UP1, UPT, UPT, UPT, UP5, 0x80, 0x8 ;  /* 0x000000000008789c */ /* 0x000fe20003f2f050 */
[----:B-1----:R-:W-:Y:S01]  /*6900*/  HFMA2 R0, -RZ, RZ, 0, 5.9604644775390625e-08 ;  /* 0x00000001ff007431 */ /* 0x002fe200000001ff */
[----:B------:R-:W1:Y:S01]  /*6910*/  LDCU.64 UR8, c[0x0][0x358] ;  /* 0x00006b00ff0877ac */ /* 0x000e620008000a00 */
[----:B------:R-:W-:Y:S03]  /*6920*/  IMAD.MOV.U32 R62, RZ, RZ, 0x1 ;  /* 0x00000001ff3e7424 */ /* 0x000fe600078e00ff */
[----:B------:R-:W-:Y:S05]  /*6930*/  PLOP3.LUT P2, PT, PT, PT, UP1, 0x80, 0x8 ;  /* 0x000000000008781c */ /* 0x000fea0003f4f018 */
[----:B------:R-:W4:Y:S01]  /*6940*/  @UP1 LDCU.64 UR4, c[0x0][0x888] ;  /* 0x00011100ff0417ac */ /* 0x000f220008000a00 */
[----:B------:R-:W-:Y:S07]  /*6950*/  @UP1 UIMAD UR6, UR52, UR28, URZ ;  /* 0x0000001c340612a4 */ /* 0x000fee000f8e02ff */
[----:B------:R-:W-:Y:S01]  /*6960*/  @!P2 PRMT R62, R0, 0x7610, R62 ;  /* 0x00007610003ea816 */ /* 0x000fe2000000003e */
[----:B----4-:R-:W-:Y:S06]  /*6970*/  @UP1 UIMAD.WIDE UR4, UR6, 0x4, UR4 ;  /* 0x00000004060418a5 */ /* 0x010fec000f8e0204 */
[----:B------:R-:W-:Y:S01]  /*6980*/  IMAD.U32 R12, RZ, RZ, UR4 ;  /* 0x00000004ff0c7e24 */ /* 0x000fe2000f8e00ff */
[----:B------:R-:W-:Y:S04]  /*6990*/  MOV R13, UR5 ;  /* 0x00000005000d7c02 */ /* 0x000fe80008000f00 */
[----:B------:R-:W4:Y:S01]  /*69a0*/  @!UP1 LDCU UR4, c[0x0][0x880] ;  /* 0x00011000ff0497ac */ /* 0x000f220008000800 */
[----:B-1---5:R1:W5:Y:S02]  /*69b0*/  @P2 LDG.E R27, desc[UR8][R12.64] ;  /* 0x000000080c1b2981 */ /* 0x022364000c1e1900 */
[----:B-1--4-:R-:W-:Y:S07]  /*69c0*/  @!P2 IMAD.U32 R27, RZ, RZ, UR4 ;  /* 0x00000004ff1bae24 */ /* 0x012fee000f8e00ff */
.L_x_73:
[----:B-----5:R-:W-:Y:S01]  /*69d0*/  @!P1 FSETP.EQ.AND P3, PT, R27, RZ, PT ;  /* 0x000000ff1b00920b */ /* 0x020fe20003f62000 */
[----:B------:R-:W-:Y:S01]  /*69e0*/  @!UPT UIADD3 URZ, UPT, UPT, URZ, URZ, URZ ;  /* 0x000000fffffff290 */ /* 0x000fe2000fffe0ff */
[----:B------:R-:W-:Y:S11]  /*69f0*/  @!P1 BRA `(.L_x_74) ;  /* 0x0000000000149947 */ /* 0x000ff60003800000 */
[----:B------:R-:W-:Y:S02]  /*6a00*/  LOP3.LUT P1, RZ, R62, 0xff, RZ, 0xc0, !PT ;  /* 0x000000ff3eff7812 */ /* 0x000fe4000782c0ff */
[----:B------:R-:W-:Y:S04]  /*6a10*/  PLOP3.LUT P3, PT, PT, PT, UP1, 0x80, 0x8 ;  /* 0x000000000008781c */ /* 0x000fe80003f6f018 */
[----:B------:R-:W-:Y:S07]  /*6a20*/  PLOP3.LUT P3, PT, P3, PT, PT, 0x8, 0x80 ;  /* 0x000000000080781c */ /* 0x000fee0001f6e170 */
[----:B------:R-:W-:Y:S11]  /*6a30*/  @P1 FSETP.EQ.AND P3, PT, R27, RZ, PT ;  /* 0x000000ff1b00120b */ /* 0x000ff60003f62000 */
[----:B------:R-:W-:Y:S02]  /*6a40*/  @!UPT UIADD3 URZ, UPT, UPT, URZ, URZ, URZ ;  /* 0x000000fffffff290 */ /* 0x000fe4000fffe0ff */
.L_x_74:
[----:B------:R-:W-:Y:S01]  /*6a50*/  ULEA UR4, UR26, UR24, 0x3 ;  /* 0x000000181a047291 */ /* 0x000fe2000f8e18ff */
[----:B-1----:R-:W-:Y:S01]  /*6a60*/  SHF.L.U32 R13, R9, 0x1f, RZ ;  /* 0x0000001f090d7819 */ /* 0x002fe200000006ff */
[----:B------:R-:W-:Y:S02]  /*6a70*/  USHF.L.U32 UR11, UR50, 0x6, URZ ;  /* 0x00000006320b7899 */ /* 0x000fe400080006ff */
[----:B------:R-:W-:Y:S02]  /*6a80*/  UISETP.NE.AND UP0, UPT, UR40, 0x1, UPT ;  /* 0x000000012800788c */ /* 0x000fe4000bf05270 */
[----:B------:R-:W-:Y:S01]  /*6a90*/  UIMAD.WIDE.U32 UR6, UR11, UR41, URZ ;  /* 0x000000290b0672a5 */ /* 0x000fe2000f8e00ff */
[----:B------:R-:W-:Y:S02]  /*6aa0*/  ELECT P2, URZ, PT ;  /* 0x0000000000ff782f */ /* 0x000fe40003840000 */
[----:B------:R-:W1:Y:S02]  /*6ab0*/  SYNCS.PHASECHK.TRANS64.TRYWAIT P1, [UR4+0x78], R13 ;  /* 0x0000780dff0075a7 */ /* 0x000e640008021104 */
[----:B------:R-:W-:Y:S02]  /*6ac0*/  PLOP3.LUT P2, PT, P3, P2, PT, 0xf2, 0x2f ;  /* 0x00000000002f781c */ /* 0x000fe40001f45e72 */
[----:B------:R-:W-:Y:S02]  /*6ad0*/  UMOV UR5, UR7 ;  /* 0x0000000700057c82 */ /* 0x000fe40008000000 */
[----:B------:R-:W-:Y:S04]  /*6ae0*/  USHF.R.U32.HI UR5, URZ, UR42, UR5 ;  /* 0x0000002aff057299 */ /* 0x000fe80008011605 */
[----:B------:R-:W-:Y:S02]  /*6af0*/  USEL UR12, UR11, UR5, !UP0 ;  /* 0x000000050b0c7287 */ /* 0x000fe4000c000000 */
[----:B------:R-:W-:Y:S02]  /*6b00*/  UISETP.NE.AND UP0, UPT, UR43, 0x1, UPT ;  /* 0x000000012b00788c */ /* 0x000fe4000bf05270 */
[----:B---3--:R-:W-:Y:S07]  /*6b10*/  UIMAD.WIDE.U32 UR6, UR12, UR30, URZ ;  /* 0x0000001e0c0672a5 */ /* 0x008fee000f8e00ff */
[----:B------:R-:W-:Y:S02]  /*6b20*/  UMOV UR5, UR7 ;  /* 0x0000000700057c82 */ /* 0x000fe40008000000 */
[----:B------:R-:W-:Y:S04]  /*6b30*/  USHF.R.U32.HI UR5, URZ, UR31, UR5 ;  /* 0x0000001fff057299 */ /* 0x000fe80008011605 */
[----:B------:R-:W-:Y:S02]  /*6b40*/  USEL UR13, UR12, UR5, !UP0 ;  /* 0x000000050c0d7287 */ /* 0x000fe4000c000000 */
[----:B------:R-:W-:Y:S02]  /*6b50*/  UIADD3 UR5, UPT, UPT, -UR12, URZ, URZ ;  /* 0x000000ff0c057290 */ /* 0x000fe4000fffe1ff */
[----:B------:R-:W-:Y:S02]  /*6b60*/  UIADD3 UR6, UPT, UPT, -UR13, URZ, URZ ;  /* 0x000000ff0d067290 */ /* 0x000fe4000fffe1ff */
[----:B------:R-:W-:Y:S02]  /*6b70*/  UIMAD UR11, UR40, UR5, UR11 ;  /* 0x00000005280b72a4 */ /* 0x000fe4000f8e020b */
[----:B------:R-:W-:Y:S01]  /*6b80*/  UIMAD UR12, UR43, UR6, UR12 ;  /* 0x000000062b0c72a4 */ /* 0x000fe2000f8e020c */
[----:B-1----:R-:W-:Y:S11]  /*6b90*/  @!P1 BRA `(.L_x_75) ;  /* 0x0000003400ec9947 */ /* 0x002ff60003800000 */
.L_x_147:
[----:B------:R-:W3:Y:S01]  /*6ba0*/  S2UR UR23, SR_CgaCtaId ;  /* 0x00000000001779c3 */ /* 0x000ee20000008800 */
[----:B------:R-:W-:Y:S01]  /*6bb0*/  VOTEU.ALL UP0, P2 ;  /* 0x0000000000ff7886 */ /* 0x000fe20001000000 */
[----:B------:R-:W-:Y:S01]  /*6bc0*/  @!P2 IADD3 R2, P1, PT, R10, 0x580, RZ ;  /* 0x000005800a02a810 */ /* 0x000fe20007f3e0ff */
[----:B------:R-:W-:Y:S01]  /*6bd0*/  UIADD3 UR9, UPT, UPT, UR4, 0x60, URZ ;  /* 0x0000006004097890 */ /* 0x000fe2000fffe0ff */
[----:B------:R-:W-:Y:S02]  /*6be0*/  @P0 SHF.R.U32.HI R4, RZ, 0x10, R5 ;  /* 0x00000010ff040819 */ /* 0x000fe40000011605 */
[----:B------:R-:W-:Y:S01]  /*6bf0*/  @!UP0 ULEA UR5, UR26, UR24, 0xd ;  /* 0x000000181a058291 */ /* 0x000fe2000f8e68ff */
[----:B-1----:R-:W-:Y:S01]  /*6c00*/  @!P2 IMAD.X R0, RZ, RZ, R11, P1 ;  /* 0x000000ffff00a224 */ /* 0x002fe200008e060b */
[----:B------:R-:W-:Y:S01]  /*6c10*/  @!P2 R2UR UR7, R2 ;  /* 0x000000000207a2ca */ /* 0x000fe200000e0000 */
[----:B------:R-:W-:Y:S01]  /*6c20*/  @!UP0 UPRMT UR6, URZ, 0x40, URZ ;  /* 0x00000040ff068896 */ /* 0x000fe200080000ff */
[----:B------:R-:W-:Y:S01]  /*6c30*/  @P0 R2UR UR52, R4 ;  /* 0x00000000043402ca */ /* 0x000fe200000e0000 */
[----:B------:R-:W-:Y:S02]  /*6c40*/  @!UP0 UIADD3 UR8, UPT, UPT, UR5, 0x400, URZ ;  /* 0x0000040005088890 */ /* 0x000fe4000fffe0ff */
[----:B------:R-:W-:Y:S01]  /*6c50*/  @!P2 R2UR UR5, R0 ;  /* 0x000000000005a2ca */ /* 0x000fe200000e0000 */
[----:B------:R-:W-:Y:S01]  /*6c60*/  @!UP0 UPRMT UR19, UR6, 0x5410, URZ ;  /* 0x0000541006138896 */ /* 0x000fe200080000ff */
[----:B------:R-:W-:Y:S01]  /*6c70*/  @!P2 IMAD.MOV.U32 R0, RZ, RZ, 0x2000 ;  /* 0x00002000ff00a424 */ /* 0x000fe200078e00ff */
[----:B------:R-:W-:Y:S04]  /*6c80*/  UIADD3 UR6, UPT, UPT, UR26, 0x1, URZ ;  /* 0x000000011a067890 */ /* 0x000fe8000fffe0ff */
[----:B------:R-:W-:Y:S01]  /*6c90*/  UISETP.NE.AND UP0, UPT, UR6, 0x3, UPT ;  /* 0x000000030600788c */ /* 0x000fe2000bf05270 */
[----:B------:R-:W-:Y:S03]  /*6ca0*/  IMAD.U32 R14, RZ, RZ, UR7 ;  /* 0x00000007ff0e7e24 */ /* 0x000fe6000f8e00ff */
[----:B------:R-:W-:Y:S02]  /*6cb0*/  USEL UR6, UR6, URZ, UP0 ;  /* 0x000000ff06067287 */ /* 0x000fe40008000000 */
[----:B------:R-:W-:Y:S01]  /*6cc0*/  IMAD.U32 R15, RZ, RZ, UR5 ;  /* 0x00000005ff0f7e24 */ /* 0x000fe2000f8e00ff */
[----:B------:R-:W-:Y:S01]  /*6cd0*/  @!P2 R2UR UR20, R14 ;  /* 0x000000000e14a2ca */ /* 0x000fe200000e0000 */
[----:B------:R-:W-:Y:S02]  /*6ce0*/  USEL UR22, URZ, 0x1, UP0 ;  /* 0x00000001ff167887 */ /* 0x000fe40008000000 */
[----:B------:R-:W-:Y:S01]  /*6cf0*/  VOTEU.ALL UP0, P2 ;  /* 0x0000000000ff7886 */ /* 0x000fe20001000000 */
[----:B------:R-:W-:Y:S01]  /*6d00*/  @!P2 R2UR UR21, R15 ;  /* 0x000000000f15a2ca */ /* 0x000fe200000e0000 */
[----:B---3--:R-:W-:Y:S02]  /*6d10*/  UPRMT UR7, UR23, 0x654, UR9 ;  /* 0x0000065417077896 */ /* 0x008fe40008000009 */
[----:B------:R-:W-:Y:S01]  /*6d20*/  ULEA UR5, UR6, UR24, 0x3 ;  /* 0x0000001806057291 */ /* 0x000fe2000f8e18ff */
[----:B------:R-:W-:Y:S04]  /*6d30*/  LOP3.LUT R9, R9, UR22, RZ, 0x3c, !PT ;  /* 0x0000001609097c12 */ /* 0x000fe8000f8e3cff */
[----:B------:R-:W-:Y:S05]  /*6d40*/  SHF.L.U32 R12, R9, 0x1f, RZ ;  /* 0x0000001f090c7819 */ /* 0x000fea00000006ff */
[----:B------:R1:W-:Y:S01]  /*6d50*/  @!UP0 UTMALDG.4D.IM2COL [UR8], [UR20], UR19 ;  /* 0x00000008140083b4 */ /* 0x0003e20008058013 */
[----:B------:R1:W-:Y:S01]  /*6d60*/  @!P2 SYNCS.ARRIVE.TRANS64.RED.A0TR RZ, [UR4+0x60], R0 ;  /* 0x00006000ffffa9a7 */ /* 0x0003e20008300404 */
[----:B------:R-:W-:Y:S01]  /*6d70*/  SYNCS.ARRIVE.TRANS64.RED.A1T0 RZ, [UR7], RZ ;  /* 0x000000ffffff79a7 */ /* 0x000fe20008100407 */
[----:B------:R-:W3:Y:S02]  /*6d80*/  SYNCS.PHASECHK.TRANS64.TRYWAIT P1, [UR5+0x78], R12 ;  /* 0x0000780cff0075a7 */ /* 0x000ee40008021105 */
[----:B-1-3--:R-:W-:Y:S05]  /*6d90*/  @!P1 BRA `(.L_x_76) ;  /* 0x0000003400849947 */ /* 0x00afea0003800000 */
.L_x_149:
[----:B------:R-:W3:Y:S01]  /*6da0*/  S2UR UR21, SR_CgaCtaId ;  /* 0x00000000001579c3 */ /* 0x000ee20000008800 */
[----:B------:R-:W-:Y:S01]  /*6db0*/  UIADD3 UR9, UPT, UPT, UR5, 0x60, URZ ;  /* 0x0000006005097890 */ /* 0x000fe2000fffe0ff */
[----:B------:R-:W-:Y:S01]  /*6dc0*/  @!P2 IADD3 R2, P0, PT, R10, 0x580, RZ ;  /* 0x000005800a02a810 */ /* 0x000fe20007f1e0ff */
[----:B------:R-:W-:Y:S01]  /*6dd0*/  UIADD3 UR25, UPT, UPT, UR14, UR38, URZ ;  /* 0x000000260e197290 */ /* 0x000fe2000fffe0ff */
[----:B------:R-:W-:Y:S01]  /*6de0*/  LOP3.LUT R8, R8, 0x1, RZ, 0x3c, !PT ;  /* 0x0000000108087812 */ /* 0x000fe200078e3cff */
[----:B------:R-:W-:Y:S02]  /*6df0*/  UIADD3 UR50, UPT, UPT, UR15, UR37, URZ ;  /* 0x000000250f327290 */ /* 0x000fe4000fffe0ff */
[----:B------:R-:W-:Y:S01]  /*6e00*/  UPLOP3.LUT UP4, UPT, UPT, UPT, UPT, 0x80, 0x8 ;  /* 0x000000000008789c */ /* 0x000fe20003f8f070 */
[----:B------:R-:W-:Y:S01]  /*6e10*/  @!P2 IMAD.X R0, RZ, RZ, R11, P0 ;  /* 0x000000ffff00a224 */ /* 0x000fe200000e060b */
[----:B------:R-:W-:Y:S05]  /*6e20*/  VOTEU.ALL UP0, P2 ;  /* 0x0000000000ff7886 */ /* 0x000fea0001000000 */
[----:B------:R-:W-:Y:S02]  /*6e30*/  @!UP0 UPRMT UR7, URZ, 0x40, URZ ;  /* 0x00000040ff078896 */ /* 0x000fe400080000ff */
[----:B------:R-:W-:Y:S02]  /*6e40*/  @!UP0 ULEA UR4, UR6, UR24, 0xd ;  /* 0x0000001806048291 */ /* 0x000fe4000f8e68ff */
[----:B------:R-:W-:Y:S02]  /*6e50*/  UIADD3 UR6, UPT, UPT, UR6, 0x1, URZ ;  /* 0x0000000106067890 */ /* 0x000fe4000fffe0ff */
[----:B------:R-:W-:Y:S02]  /*6e60*/  @!UP0 UIADD3 UR10, UPT, UPT, UR10, 0x20, URZ ;  /* 0x000000200a0a8890 */ /* 0x000fe4000fffe0ff */
[----:B------:R-:W-:Y:S01]  /*6e70*/  @!UP0 UIADD3 UR8, UPT, UPT, UR4, 0x400, URZ ;  /* 0x0000040004088890 */ /* 0x000fe2000fffe0ff */
[----:B------:R-:W-:Y:S01]  /*6e80*/  @!P2 R2UR UR4, R0 ;  /* 0x000000000004a2ca */ /* 0x000fe200000e0000 */
[----:B------:R-:W-:Y:S02]  /*6e90*/  @!UP0 UPRMT UR19, UR7, 0x5410, URZ ;  /* 0x0000541007138896 */ /* 0x000fe400080000ff */
[----:B------:R-:W-:Y:S04]  /*6ea0*/  UISETP.NE.AND UP0, UPT, UR6, 0x3, UPT ;  /* 0x000000030600788c */ /* 0x000fe8000bf05270 */
[----:B------:R-:W-:Y:S01]  /*6eb0*/  USEL UR26, UR6, URZ, UP0 ;  /* 0x000000ff061a7287 */ /* 0x000fe20008000000 */
[----:B------:R-:W-:Y:S01]  /*6ec0*/  @!P2 R2UR UR6, R2 ;  /* 0x000000000206a2ca */ /* 0x000fe200000e0000 */
[----:B------:R-:W-:Y:S02]  /*6ed0*/  USEL UR20, URZ, 0x1, UP0 ;  /* 0x00000001ff147887 */ /* 0x000fe40008000000 */
[----:B------:R-:W-:Y:S02]  /*6ee0*/  VOTEU.ALL UP0, P2 ;  /* 0x0000000000ff7886 */ /* 0x000fe40001000000 */
[----:B-1----:R-:W-:Y:S01]  /*6ef0*/  IMAD.U32 R5, RZ, RZ, UR4 ;  /* 0x00000004ff057e24 */ /* 0x002fe2000f8e00ff */
[----:B---3--:R-:W-:Y:S01]  /*6f00*/  UPRMT UR4, UR21, 0x654, UR9 ;  /* 0x0000065415047896 */ /* 0x008fe20008000009 */
[----:B------:R-:W-:Y:S03]  /*6f10*/  LOP3.LUT R9, R9, UR20, RZ, 0x3c, !PT ;  /* 0x0000001409097c12 */ /* 0x000fe6000f8e3cff */
[----:B------:R-:W-:Y:S03]  /*6f20*/  @!P2 R2UR UR7, R5 ;  /* 0x000000000507a2ca */ /* 0x000fe600000e0000 */
[----:B------:R-:W-:Y:S05]  /*6f30*/  IMAD.U32 R4, RZ, RZ, UR6 ;  /* 0x00000006ff047e24 */ /* 0x000fea000f8e00ff */
[----:B------:R-:W-:Y:S11]  /*6f40*/  @!P2 R2UR UR6, R4 ;  /* 0x000000000406a2ca */ /* 0x000ff600000e0000 */
[----:B------:R-:W-:Y:S02]  /*6f50*/  @!UPT UIADD3 URZ, UPT, UPT, URZ, URZ, URZ ;  /* 0x000000fffffff290 */ /* 0x000fe4000fffe0ff */
[----:B------:R1:W-:Y:S01]  /*6f60*/  @!UP0 UTMALDG.4D.IM2COL [UR8], [UR6], UR19 ;  /* 0x00000008060083b4 */ /* 0x0003e20008058013 */
[----:B------:R1:W-:Y:S01]  /*6f70*/  @!P2 SYNCS.ARRIVE.TRANS64.RED.A0TR RZ, [UR5+0x60], R3 ;  /* 0x00006003ffffa9a7 */ /* 0x0003e20008300405 */
[----:B------:R-:W-:Y:S01]  /*6f80*/  SYNCS.ARRIVE.TRANS64.RED.A1T0 RZ, [UR4], RZ ;  /* 0x000000ffffff79a7 */ /* 0x000fe20008100404 */
[----:B------:R-:W-:Y:S05]  /*6f90*/  BRA.U UP2, `(.L_x_77) ;  /* 0xfffffff102cc7547 */ /* 0x000fea000b83ffff */
[----:B------:R-:W-:Y:S01]  /*6fa0*/  UIADD3 UR24, UPT, UPT, UR24, 0x78, URZ ;  /* 0x0000007818187890 */ /* 0x000fe2000fffe0ff */
[----:B-1----:R-:W-:-:S03]  /*6fb0*/  SHF.L.U32 R3, R9, 0x1f, RZ ;  /* 0x0000001f09037819 */ /* 0x002fc600000006ff */
[----:B------:R-:W-:-:S09]  /*6fc0*/  ULEA UR4, UR26, UR24, 0x3 ;  /* 0x000000181a047291 */ /* 0x000fd2000f8e18ff */
[----:B------:R-:W1:Y:S02]  /*6fd0*/  SYNCS.PHASECHK.TRANS64.TRYWAIT P0, [UR4], R3 ;  /* 0x00000003ff0075a7 */ /* 0x000e640008001104 */
[----:B-1----:R-:W-:Y:S05]  /*6fe0*/  @!P0 BRA `(.L_x_78) ;  /* 0x0000003400088947 */ /* 0x002fea0003800000 */
.L_x_151:
        /* <DEDUP_REMOVED lines=9> */
.L_x_153:
        /* <DEDUP_REMOVED lines=8> */
.L_x_80:
[----:B-1----:R1:W3:Y:S02]  /*7100*/  SYNCS.PHASECHK.TRANS64.TRYWAIT P0, [R0+URZ], R3 ;  /* 0x00000003000075a7 */ /* 0x0022e400080011ff */
[----:B---3--:R-:W-:Y:S05]  /*7110*/  @!P0 NANOSLEEP.SYNCS 0x989680 ;  /* 0x009896800000895d */ /* 0x008fea0003900000 */
[----:B------:R-:W3:Y:S02]  /*7120*/  @!P0 SYNCS.PHASECHK.TRANS64 P0, [R0+URZ], R3 ;  /* 0x00000003000085a7 */ /* 0x000ee400080010ff */
[----:B--23--:R-:W-:Y:S05]  /*7130*/  @P0 EXIT ;  /* 0x000000000000094d */ /* 0x00cfea0003800000 */
[----:B------:R-:W-:Y:S05]  /*7140*/  BRA `(.L_x_80) ;  /* 0xfffffffc00ec7947 */ /* 0x000fea000383ffff */
.L_x_68:
[----:B------:R-:W-:-:S06]  /*7150*/  UISETP.GE.AND UP0, UPT, UR18, 0x4, UPT ;  /* 0x000000041200788c */ /* 0x000fcc000bf06270 */
[----:B------:R-:W-:-:S13]  /*7160*/  PLOP3.LUT P0, PT, PT, PT, UP0, 0x80, 0x8 ;  /* 0x000000000008781c */ /* 0x000fda0003f0f008 */
[----:B------:R-:W-:Y:S05]  /*7170*/  @!P0 EXIT ;  /* 0x000000000000894d */ /* 0x000fea0003800000 */
[----:B------:R-:W1:Y:S08]  /*7180*/  S2UR UR4, SR_CgaCtaId ;  /* 0x00000000000479c3 */ /* 0x000e700000008800 */
[----:B------:R-:W-:Y:S01]  /*7190*/  BAR.SYNC.DEFER_BLOCKING 0x6, 0xa0 ;  /* 0x0182800000007b1d */ /* 0x000fe20000010000 */
[C---:B------:R-:W-:Y:S01]  /*71a0*/  IMAD.SHL.U32 R4, R61.reuse, 0x20, RZ ;  /* 0x000000203d047824 */ /* 0x040fe200078e00ff */
[----:B------:R-:W-:Y:S01]  /*71b0*/  SHF.R.U32.HI R7, RZ, 0x2, R61 ;  /* 0x00000002ff077819 */ /* 0x000fe2000001163d */
[C---:B------:R-:W-:Y:S01]  /*71c0*/  IMAD.SHL.U32 R60, R61.reuse, 0x4, RZ ;  /* 0x000000043d3c7824 */ /* 0x040fe200078e00ff */
[C---:B------:R-:W-:Y:S01]  /*71d0*/  R2P PR, R61.reuse, 0x6 ;  /* 0x000000063d007804 */ /* 0x040fe20000000000 */
[C---:B------:R-:W-:Y:S01]  /*71e0*/  IMAD.SHL.U32 R5, R61.reuse, 0x10, RZ ;  /* 0x000000103d057824 */ /* 0x040fe200078e00ff */
[----:B------:R-:W-:Y:S01]  /*71f0*/  UMOV UR48, 0x400 ;  /* 0x0000040000307882 */ /* 0x000fe20000000000 */
[C---:B------:R-:W-:Y:S01]  /*7200*/  LOP3.LUT R3, R4.reuse, 0xe0, RZ, 0xc0, !PT ;  /* 0x000000e004037812 */ /* 0x040fe200078ec0ff */
[----:B------:R-:W2:Y:S01]  /*7210*/  LDC.64 R54, c[0x0][0x8b0] ;  /* 0x00022c00ff367b82 */ /* 0x000ea20000000a00 */
[----:B------:R-:W-:Y:S01]  /*7220*/  LOP3.LUT R4, R4, 0x100, RZ, 0xc0, !PT ;  /* 0x0000010004047812 */ /* 0x000fe200078ec0ff */
[----:B------:R-:W-:Y:S01]  /*7230*/  IMAD.U32 R23, R61, 0x10000, RZ ;  /* 0x000100003d177824 */ /* 0x000fe200078e00ff */
[----:B------:R-:W-:Y:S01]  /*7240*/  LOP3.LUT R60, R3, 0x1c, R60, 0xf8, !PT ;  /* 0x0000001c033c7812 */ /* 0x000fe200078ef83c */
[----:B------:R-:W-:Y:S01]  /*7250*/  IMAD.MOV.U32 R72, RZ, RZ, 0x8 ;  /* 0x00000008ff487424 */ /* 0x000fe200078e00ff */
[----:B------:R-:W-:Y:S01]  /*7260*/  LOP3.LUT R5, R4, 0x600, R5, 0xf8, !PT ;  /* 0x0000060004057812 */ /* 0x000fe200078ef805 */
[----:B------:R-:W-:Y:S01]  /*7270*/  IMAD.MOV.U32 R71, RZ, RZ, 0x10 ;  /* 0x00000010ff477424 */ /* 0x000fe200078e00ff */
[----:B------:R-:W-:Y:S01]  /*7280*/  LOP3.LUT R60, R60, 0x4, R7, 0x78, !PT ;  /* 0x000000043c3c7812 */ /* 0x000fe200078e7807 */
[----:B------:R-:W3:Y:S01]  /*7290*/  LDC.64 R52, c[0x0][0x8a8] ;  /* 0x00022a00ff347b82 */ /* 0x000ee20000000a00 */
[----:B------:R-:W-:Y:S01]  /*72a0*/  LOP3.LUT R61, R61, 0x60, RZ, 0xc0, !PT ;  /* 0x000000603d3d7812 */ /* 0x000fe200078ec0ff */
[----:B------:R-:W-:Y:S01]  /*72b0*/  IMAD.MOV.U32 R22, RZ, RZ, RZ ;  /* 0x000000ffff167224 */ /* 0x000fe200078e00ff */
[----:B------:R-:W-:-:S02]  /*72c0*/  LOP3.LUT R60, R5, R60, RZ, 0xfc, !PT ;  /* 0x0000003c053c7212 */ /* 0x000fc400078efcff */
[----:B------:R-:W-:Y:S02]  /*72d0*/  CS2R R58, SRZ ;  /* 0x00000000003a7805 */ /* 0x000fe4000001ff00 */
[----:B------:R-:W-:Y:S01]  /*72e0*/  LOP3.LUT R23, R23, 0x600000, RZ, 0xc0, !PT ;  /* 0x0060000017177812 */ /* 0x000fe200078ec0ff */
[----:B------:R-:W4:Y:S01]  /*72f0*/  LDCU UR62, c[0x0][0x370] ;  /* 0x00006e00ff3e77ac */ /* 0x000f220008000800 */
[----:B------:R-:W-:Y:S02]  /*7300*/  SEL R72, R72, 0xfffffff8, !P1 ;  /* 0xfffffff848487807 */ /* 0x000fe40004800000 */
[----:B------:R-:W-:Y:S01]  /*7310*/  SEL R71, R71, 0xfffffff0, !P2 ;  /* 0xfffffff047477807 */ /* 0x000fe20005000000 */
[----:B-1----:R-:W-:Y:S01]  /*7320*/  ULEA UR48, UR4, UR48, 0x18 ;  /* 0x0000003004307291 */ /* 0x002fe2000f8ec0ff */
[----:B------:R-:W1:Y:S01]  /*7330*/  LDCU.64 UR4, c[0x0][0x890] ;  /* 0x00011200ff0477ac */ /* 0x000e620008000a00 */
[----:B------:R-:W2:Y:S07]  /*7340*/  LDCU UR45, c[0x0][0xb0c] ;  /* 0x00016180ff2d77ac */ /* 0x000eae0008000800 */
[----:B------:R-:W4:Y:S01]  /*7350*/  LDS R2, [UR48+0xf0] ;  /* 0x0000f030ff027984 */ /* 0x000f220008000800 */
[----:B------:R-:W2:Y:S01]  /*7360*/  LDCU UR38, c[0x0][0xb30] ;  /* 0x00016600ff2677ac */ /* 0x000ea20008000800 */
[----:B------:R-:W2:Y:S01]  /*7370*/  LDCU.64 UR60, c[0x0][0x888] ;  /* 0x00011100ff3c77ac */ /* 0x000ea20008000a00 */
[----:B------:R-:W2:Y:S01]  /*7380*/  LDCU.64 UR46, c[0x0][0xb28] ;  /* 0x00016500ff2e77ac */ /* 0x000ea20008000a00 */
[----:B-1----:R-:W-:-:S02]  /*7390*/  IMAD.U32 R65, RZ, RZ, UR4 ;  /* 0x00000004ff417e24 */ /* 0x002fc4000f8e00ff */
[----:B------:R-:W-:Y:S01]  /*73a0*/  IMAD.U32 R64, RZ, RZ, UR5 ;  /* 0x00000005ff407e24 */ /* 0x000fe2000f8e00ff */
[----:B------:R-:W1:Y:S01]  /*73b0*/  LDCU.128 UR4, c[0x0][0xa80] ;  /* 0x00015000ff0477ac */ /* 0x000e620008000c00 */
[----:B------:R-:W2:Y:S01]  /*73c0*/  LDCU.128 UR56, c[0x0][0xb10] ;  /* 0x00016200ff3877ac */ /* 0x000ea20008000c00 */
[----:B------:R-:W2:Y:S01]  /*73d0*/  LDCU UR55, c[0x0][0x374] ;  /* 0x00006e80ff3777ac */ /* 0x000ea20008000800 */
[----:B------:R-:W-:Y:S01]  /*73e0*/  UMOV UR54, 0x1 ;  /* 0x0000000100367882 */ /* 0x000fe20000000000 */
[----:B------:R-:W-:Y:S01]  /*73f0*/  UMOV UR49, URZ ;  /* 0x000000ff00317c82 */ /* 0x000fe20008000000 */
[----:B------:R-:W-:Y:S01]  /*7400*/  UMOV UR53, URZ ;  /* 0x000000ff00357c82 */ /* 0x000fe20008000000 */
[----:B------:R-:W-:Y:S01]  /*7410*/  UMOV UR51, URZ ;  /* 0x000000ff00337c82 */ /* 0x000fe20008000000 */
[----:B-1----:R-:W-:Y:S01]  /*7420*/  IMAD.U32 R69, RZ, RZ, UR4 ;  /* 0x00000004ff457e24 */ /* 0x002fe2000f8e00ff */
[----:B------:R-:W-:Y:S01]  /*7430*/  UIADD3 UR4, UPT, UPT, UR48, 0x400, URZ ;  /* 0x0000040030047890 */ /* 0x000fe2000fffe0ff */
[----:B------:R-:W-:-:S02]  /*7440*/  IMAD.U32 R68, RZ, RZ, UR5 ;  /* 0x00000005ff447e24 */ /* 0x000fc4000f8e00ff */
[----:B------:R-:W-:Y:S02]  /*7450*/  IMAD.U32 R67, RZ, RZ, UR6 ;  /* 0x00000006ff437e24 */ /* 0x000fe4000f8e00ff */
[----:B------:R-:W-:Y:S02]  /*7460*/  IMAD.U32 R66, RZ, RZ, UR7 ;  /* 0x00000007ff427e24 */ /* 0x000fe4000f8e00ff */
[C---:B----4-:R-:W-:Y:S01]  /*7470*/  VIADD R3, R2.reuse, 0x40 ;  /* 0x0000004002037836 */ /* 0x050fe20000000000 */
[----:B------:R-:W-:Y:S01]  /*7480*/  LOP3.LUT R2, R2, 0xffff, RZ, 0xc0, !PT ;  /* 0x0000ffff02027812 */ /* 0x000fe200078ec0ff */
[----:B------:R-:W-:-:S03]  /*7490*/  IMAD.U32 R0, RZ, RZ, UR4 ;  /* 0x00000004ff007e24 */ /* 0x000fc6000f8e00ff */
[----:B------:R-:W-:-:S05]  /*74a0*/  LOP3.LUT R3, R3, 0xffff, RZ, 0xc0, !PT ;  /* 0x0000ffff03037812 */ /* 0x000fca00078ec0ff */
[----:B--23--:R1:W-:Y:S02]  /*74b0*/  STL.64 [R1], R2 ;  /* 0x0000000201007387 */ /* 0x00c3e40000100a00 */
.L_x_111:
[----:B-1----:R-:W-:Y:S04]  /*74c0*/  SHF.L.U32 R3, R58, 0x1f, RZ ;  /* 0x0000001f3a037819 */ /* 0x002fe800000006ff */
[----:B------:R-:W1:Y:S02]  /*74d0*/  SYNCS.PHASECHK.TRANS64.TRYWAIT P0, [UR48+0xa0], R3 ;  /* 0x0000a003ff0075a7 */ /* 0x000e640008001130 */
[----:B-1----:R-:W-:Y:S05]  /*74e0*/  @!P0 BRA `(.L_x_81) ;  /* 0x0000002c00f88947 */ /* 0x002fea0003800000 */
.L_x_155:
[----:B------:R-:W2:Y:S01]  /*74f0*/  LDS.128 R4, [UR48+0xe0] ;  /* 0x0000e030ff047984 */ /* 0x000ea20008000c00 */
[----:B------:R-:W-:Y:S01]  /*7500*/  UIADD3 UR4, UPT, UPT, UR48, 0xa8, URZ ;  /* 0x000000a830047890 */ /* 0x000fe2000fffe0ff */
[----:B------:R-:W-:Y:S01]  /*7510*/  IMAD R2, R22, 0x4, R1 ;  /* 0x0000000416027824 */ /* 0x000fe200078e0201 */
[----:B------:R-:W-:Y:S01]  /*7520*/  UISETP.GE.AND UP0, UPT, UR39, 0x1, UPT ;  /* 0x000000012700788c */ /* 0x000fe2000bf06270 */
[----:B------:R-:W-:Y:S01]  /*7530*/  @!PT LDS RZ, [RZ] ;  /* 0x00000000fffff984 */ /* 0x000fe20000000800 */
[----:B------:R-:W-:Y:S01]  /*7540*/  @!PT LDS RZ, [RZ] ;  /* 0x00000000fffff984 */ /* 0x000fe20000000800 */
[----:B------:R-:W-:Y:S01]  /*7550*/  @!PT LDS RZ, [RZ] ;  /* 0x00000000fffff984 */ /* 0x000fe20000000800 */
[----:B------:R-:W-:Y:S01]  /*7560*/  @!PT LDS RZ, [RZ] ;  /* 0x00000000fffff984 */ /* 0x000fe20000000800 */
[----:B------:R3:W-:Y:S06]  /*7570*/  MEMBAR.ALL.CTA ;  /* 0x0000000000007992 */ /* 0x0007ec0000008000 */
[----:B---3--:R-:W3:Y:S01]  /*7580*/  FENCE.VIEW.ASYNC.S ;  /* 0x00000000000073c6 */ /* 0x008ee20000000000 */
[----:B------:R-:W-:Y:S09]  /*7590*/  UPRMT UR4, URZ, 0x654, UR4 ;  /* 0x00000654ff047896 */ /* 0x000ff20008000004 */
[----:B---3--:R-:W-:Y:S01]  /*75a0*/  SYNCS.ARRIVE.TRANS64.RED.A1T0 RZ, [UR4], RZ ;  /* 0x000000ffffff79a7 */ /* 0x008fe20008100404 */
[----:B------:R-:W5:Y:S01]  /*75b0*/  LDL R2, [R2] ;  /* 0x0000000002027983 */ /* 0x000f620000100800 */
[----:B--2---:R-:W-:Y:S11]  /*75c0*/  LOP3.LUT P0, RZ, R6, 0x1, RZ, 0xc0, !PT ;  /* 0x0000000106ff7812 */ /* 0x004ff6000780c0ff */
[----:B------:R-:W-:Y:S02]  /*75d0*/  @!UPT UIADD3 URZ, UPT, UPT, URZ, URZ, URZ ;  /* 0x000000fffffff290 */ /* 0x000fe4000fffe0ff */
[----:B------:R-:W-:Y:S01]  /*75e0*/  VOTEU.ANY UP1, P0 ;  /* 0x0000000000ff7886 */ /* 0x000fe20000020100 */
[----:B------:R-:W-:Y:S01]  /*75f0*/  PLOP3.LUT P0, PT, PT, PT, UP1, 0x80, 0x8 ;  /* 0x000000000008781c */ /* 0x000fe20003f0f018 */
[----:B------:R-:W-:Y:S11]  /*7600*/  UP2UR UR63, UPR, URZ, 0x2 ;  /* 0x00000002ff3f7883 */ /* 0x000ff60008000000 */
[----:B------:R-:W-:Y:S01]  /*7610*/  @!UPT UIADD3 URZ, UPT, UPT, URZ, URZ, URZ ;  /* 0x000000fffffff290 */ /* 0x000fe2000fffe0ff */
[----:B-1----:R-:W-:Y:S02]  /*7620*/  @P0 MOV R3, R4 ;  /* 0x0000000400030202 */ /* 0x002fe40000000f00 */
[----:B------:R-:W-:Y:S02]  /*7630*/  @P0 LOP3.LUT R0, R5, 0xffff, RZ, 0xc0, !PT ;  /* 0x0000ffff05000812 */ /* 0x000fe400078ec0ff */
[----:B------:R-:W-:Y:S02]  /*7640*/  @P0 R2UR UR5, R3 ;  /* 0x00000000030502ca */ /* 0x000fe400000e0000 */
[----:B------:R-:W-:Y:S11]  /*7650*/  @P0 R2UR UR4, R0 ;  /* 0x00000000000402ca */ /* 0x000ff600000e0000 */
[----:B------:R-:W-:Y:S02]  /*7660*/  @UP1 UMOV UR37, UR5 ;  /* 0x0000000500251c82 */ /* 0x000fe40008000000 */
[----:B------:R-:W-:Y:S01]  /*7670*/  @UP1 UMOV UR36, UR4 ;  /* 0x0000000400241c82 */ /* 0x000fe20008000000 */
[----:B------:R-:W-:Y:S05]  /*7680*/  BRA.U !UP0, `(.L_x_82) ;  /* 0x0000000108cc7547 */ /* 0x000fea000b800000 */
[----:B------:R-:W1:Y:S01]  /*7690*/  LDCU UR9, c[0x0][0xb20] ;  /* 0x00016400ff0977ac */ /* 0x000e620008000800 */
[----:B------:R-:W-:Y:S02]  /*76a0*/  UIMAD.WIDE.U32 UR4, UR55, UR59, URZ ;  /* 0x0000003b370472a5 */ /* 0x000fe4000f8e00ff */
[----:B------:R-:W-:Y:S02]  /*76b0*/  UIMAD.WIDE.U32 UR6, UR62, UR56, URZ ;  /* 0x000000383e0672a5 */ /* 0x000fe4000f8e00ff */
[----:B------:R-:W-:Y:S02]  /*76c0*/  UIMAD.WIDE.U32 UR10, UR36, UR59, URZ ;  /* 0x0000003b240a72a5 */ /* 0x000fe4000f8e00ff */
[----:B------:R-:W-:Y:S02]  /*76d0*/  UISETP.NE.AND UP0, UPT, UR58, 0x1, UPT ;  /* 0x000000013a00788c */ /* 0x000fe4000bf05270 */
[----:B------:R-:W-:Y:S02]  /*76e0*/  UISETP.NE.AND UP1, UPT, UR45, 0x1, UPT ;  /* 0x000000012d00788c */ /* 0x000fe4000bf25270 */
[----:B------:R-:W-:Y:S02]  /*76f0*/  UISETP.NE.AND UP2, UPT, UR39, 0x1, UPT ;  /* 0x000000012700788c */ /* 0x000fe4000bf45270 */
[----:B------:R-:W-:Y:S01]  /*7700*/  UIMAD.WIDE.U32 UR12, UR37, UR56, URZ ;  /* 0x00000038250c72a5 */ /* 0x000fe2000f8e00ff */
[----:B------:R-:W-:Y:S01]  /*7710*/  UMOV UR4, UR5 ;  /* 0x0000000500047c82 */ /* 0x000fe20008000000 */
[----:B------:R-:W-:Y:S01]  /*7720*/  UMOV UR6, UR11 ;  /* 0x0000000b00067c82 */ /* 0x000fe20008000000 */
[----:B-1----:R-:W-:Y:S03]  /*7730*/  USHF.R.U32.HI UR8, URZ, UR9, UR4 ;  /* 0x00000009ff087299 */ /* 0x002fe60008011604 */
[----:B------:R-:W-:Y:S02]  /*7740*/  UMOV UR4, UR7 ;  /* 0x0000000700047c82 */ /* 0x000fe40008000000 */
[----:B------:R-:W-:Y:S02]  /*7750*/  USHF.R.U32.HI UR5, URZ, UR57, UR4 ;  /* 0x00000039ff057299 */ /* 0x000fe40008011604 */
[----:B------:R-:W-:Y:S02]  /*7760*/  USEL UR4, UR55, UR8, !UP0 ;  /* 0x0000000837047287 */ /* 0x000fe4000c000000 */
[----:B------:R-:W-:Y:S02]  /*7770*/  USHF.R.U32.HI UR8, URZ, UR9, UR6 ;  /* 0x00000009ff087299 */ /* 0x000fe40008011606 */
[----:B------:R-:W-:Y:S02]  /*7780*/  UIMAD.WIDE.U32 UR6, UR4, UR46, URZ ;  /* 0x0000002e040672a5 */ /* 0x000fe4000f8e00ff */
[----:B------:R-:W-:Y:S02]  /*7790*/  USEL UR9, UR62, UR5, !UP1 ;  /* 0x000000053e097287 */ /* 0x000fe4000c800000 */
[----:B------:R-:W-:Y:S02]  /*77a0*/  USEL UR8, UR36, UR8, !UP0 ;  /* 0x0000000824087287 */ /* 0x000fe4000c000000 */
[----:B------:R-:W-:Y:S01]  /*77b0*/  UIMAD.WIDE.U32 UR10, UR9, UR46, URZ ;  /* 0x0000002e090a72a5 */ /* 0x000fe2000f8e00ff */
[----:B------:R-:W-:Y:S01]  /*77c0*/  UMOV UR6, UR7 ;  /* 0x0000000700067c82 */ /* 0x000fe20008000000 */
[----:B------:R-:W-:Y:S01]  /*77d0*/  UMOV UR5, UR13 ;  /* 0x0000000d00057c82 */ /* 0x000fe20008000000 */
[----:B------:R-:W-:Y:S02]  /*77e0*/  @UP2 USHF.R.U32.HI UR4, URZ, UR47, UR6 ;  /* 0x0000002fff042299 */ /* 0x000fe40008011606 */
[----:B------:R-:W-:Y:S02]  /*77f0*/  USHF.R.U32.HI UR5, URZ, UR57, UR5 ;  /* 0x00000039ff057299 */ /* 0x000fe40008011605 */
[----:B------:R-:W-:Y:S02]  /*7800*/  UIMAD UR4, UR39, UR4, URZ ;  /* 0x00000004270472a4 */ /* 0x000fe4000f8e02ff */
[----:B------:R-:W-:Y:S02]  /*7810*/  USEL UR5, UR37, UR5, !UP1 ;  /* 0x0000000525057287 */ /* 0x000fe4000c800000 */
[----:B------:R-:W-:Y:S01]  /*7820*/  UISETP.GE.AND UP0, UPT, UR8, UR4, UPT ;  /* 0x000000040800728c */ /* 0x000fe2000bf06270 */
[----:B------:R-:W-:Y:S01]  /*7830*/  UMOV UR6, UR11 ;  /* 0x0000000b00067c82 */ /* 0x000fe20008000000 */
[----:B------:R-:W-:Y:S02]  /*7840*/  UIMAD.WIDE.U32 UR10, UR8, UR46, URZ ;  /* 0x0000002e080a72a5 */ /* 0x000fe4000f8e00ff */
[----:B------:R-:W-:Y:S04]  /*7850*/  @UP2 USHF.R.U32.HI UR9, URZ, UR47, UR6 ;  /* 0x0000002fff092299 */ /* 0x000fe80008011606 */
[----:B------:R-:W-:Y:S01]  /*7860*/  UIMAD UR6, UR39, UR9, URZ ;  /* 0x00000009270672a4 */ /* 0x000fe2000f8e02ff */
[----:B------:R-:W-:Y:S03]  /*7870*/  UMOV UR4, UR11 ;  /* 0x0000000b00047c82 */ /* 0x000fe60008000000 */
[----:B------:R-:W-:Y:S02]  /*7880*/  UISETP.GE.OR UP0, UPT, UR5, UR6, UP0 ;  /* 0x000000060500728c */ /* 0x000fe40008706670 */
[----:B------:R-:W-:Y:S02]  /*7890*/  USHF.R.U32.HI UR4, URZ, UR47, UR4 ;  /* 0x0000002fff047299 */ /* 0x000fe40008011604 */
[----:B------:R-:W-:Y:S02]  /*78a0*/  UIMAD.WIDE.U32 UR6, UR5, UR46, URZ ;  /* 0x0000002e050672a5 */ /* 0x000fe4000f8e00ff */
[----:B------:R-:W-:Y:S02]  /*78b0*/  USEL UR11, UR8, UR4, !UP2 ;  /* 0x00000004080b7287 */ /* 0x000fe4000d000000 */
[----:B------:R-:W-:Y:S02]  /*78c0*/  UIADD3 UR6, UPT, UPT, -UR5, URZ, URZ ;  /* 0x000000ff05067290 */ /* 0x000fe4000fffe1ff */
[----:B------:R-:W-:Y:S02]  /*78d0*/  UIADD3 UR10, UPT, UPT, -UR11, URZ, URZ ;  /* 0x000000ff0b0a7290 */ /* 0x000fe4000fffe1ff */
[----:B------:R-:W-:Y:S02]  /*78e0*/  UIMAD UR6, UR45, UR6, UR37 ;  /* 0x000000062d0672a4 */ /* 0x000fe4000f8e0225 */
[----:B------:R-:W-:Y:S01]  /*78f0*/  UIMAD UR10, UR39, UR10, UR8 ;  /* 0x0000000a270a72a4 */ /* 0x000fe2000f8e0208 */
[----:B------:R-:W-:Y:S01]  /*7900*/  @!UP0 UMOV UR4, UR7 ;  /* 0x0000000700048c82 */ /* 0x000fe20008000000 */
[----:B------:R-:W-:Y:S02]  /*7910*/  UIADD3 UR7, UPT, UPT, -UR8, URZ, URZ ;  /* 0x000000ff08077290 */ /* 0x000fe4000fffe1ff */
[----:B------:R-:W-:Y:S04]  /*7920*/  @!UP0 USHF.R.U32.HI UR4, URZ, UR47, UR4 ;  /* 0x0000002fff048299 */ /* 0x000fe80008011604 */
[----:B------:R-:W-:Y:S04]  /*7930*/  @!UP0 USEL UR4, UR5, UR4, !UP2 ;  /* 0x0000000405048287 */ /* 0x000fe8000d000000 */
[----:B------:R-:W-:Y:S02]  /*7940*/  @!UP0 UIMAD UR9, UR9, UR10, UR4 ;  /* 0x0000000a090982a4 */ /* 0x000fe4000f8e0204 */
[----:B------:R-:W-:Y:S02]  /*7950*/  @!UP0 UIADD3 UR10, UPT, UPT, UR11, -UR4, URZ ;  /* 0x800000040b0a8290 */ /* 0x000fe4000fffe0ff */
[----:B------:R-:W-:Y:S02]  /*7960*/  UIMAD UR4, UR58, UR7, UR36 ;  /* 0x000000073a0472a4 */ /* 0x000fe4000f8e0224 */
[----:B------:R-:W-:Y:S03]  /*7970*/  @!UP0 UIMAD UR8, UR10, UR39, UR5 ;  /* 0x000000270a0882a4 */ /* 0x000fe6000f8e0205 */
[----:B------:R-:W-:Y:S02]  /*7980*/  @!UP0 UMOV UR5, UR9 ;  /* 0x0000000900058c82 */ /* 0x000fe40008000000 */
[----:B------:R-:W-:Y:S02]  /*7990*/  UIMAD UR37, UR5, UR45, UR6 ;  /* 0x0000002d052572a4 */ /* 0x000fe4000f8e0206 */
[----:B------:R-:W-:Y:S11]  /*79a0*/  UIMAD UR36, UR8, UR58, UR4 ;  /* 0x0000003a082472a4 */ /* 0x000ff6000f8e0204 */
[----:B------:R-:W-:Y:S01]  /*79b0*/  @!UPT UIADD3 URZ, UPT, UPT, URZ, URZ, URZ ;  /* 0x000000fffffff290 */ /* 0x000fe2000fffe0ff */
.L_x_82:
[----:B------:R-:W-:Y:S01]  /*79c0*/  UISETP.NE.AND UP0, UPT, UR38, 0x1, UPT ;  /* 0x000000012600788c */ /* 0x000fe2000bf05270 */
[----:B------:R-:W-:Y:S01]  /*79d0*/  @P0 SHF.R.U32.HI R4, RZ, 0x10, R5 ;  /* 0x00000010ff040819 */ /* 0x000fe20000011605 */
[----:B------:R-:W-:Y:S01]  /*79e0*/  USHF.L.U32 UR41, UR25, 0x6, URZ ;  /* 0x0000000619297899 */ /* 0x000fe200080006ff */
[----:B------:R-:W-:Y:S02]  /*79f0*/  R2UR UR11, R73 ;  /* 0x00000000490b72ca */ /* 0x000fe400000e0000 */
[----:B------:R-:W-:Y:S06]  /*7a00*/  @P0 R2UR UR11, R4 ;  /* 0x00000000040b02ca */ /* 0x000fec00000e0000 */
[----:B------:R-:W1:Y:S07]  /*7a10*/  @!UP0 LDCU.128 UR12, c[0x0][0xb10] ;  /* 0x00016200ff0c87ac */ /* 0x000e6e0008000c00 */
[----:B------:R-:W-:Y:S01]  /*7a20*/  IMAD.U32 R73, RZ, RZ, UR11 ;  /* 0x0000000bff497e24 */ /* 0x000fe2000f8e00ff */
[----:B------:R-:W2:Y:S01]  /*7a30*/  @!UP0 LDCU UR5, c[0x0][0xb0c] ;  /* 0x00016180ff0587ac */ /* 0x000ea20008000800 */
[----:B------:R-:W3:Y:S01]  /*7a40*/  @!UP0 LDCU UR10, c[0x0][0xb20] ;  /* 0x00016400ff0a87ac */ /* 0x000ee20008000800 */
[----:B------:R-:W-:Y:S02]  /*7a50*/  UIADD3 UR11, UPT, UPT, UR48, 0x400, URZ ;  /* 0x00000400300b7890 */ /* 0x000fe4000fffe0ff */
[----:B-1----:R-:W-:Y:S02]  /*7a60*/  UIMAD.WIDE.U32 UR8, UR37, UR12, URZ ;  /* 0x0000000c250872a5 */ /* 0x002fe4000f8e00ff */
[----:B------:R-:W-:Y:S02]  /*7a70*/  UIMAD.WIDE.U32 UR6, UR36, UR15, URZ ;  /* 0x0000000f240672a5 */ /* 0x000fe4000f8e00ff */
[----:B------:R-:W-:Y:S03]  /*7a80*/  @!UP0 UISETP.NE.AND UP1, UPT, UR14, 0x1, UPT ;  /* 0x000000010e00888c */ /* 0x000fe6000bf25270 */
[----:B------:R-:W-:Y:S01]  /*7a90*/  @!UP0 UMOV UR4, UR9 ;  /* 0x0000000900048c82 */ /* 0x000fe20008000000 */
[----:B--2---:R-:W-:Y:S02]  /*7aa0*/  @!UP0 UISETP.NE.AND UP2, UPT, UR5, 0x1, UPT ;  /* 0x000000010500888c */ /* 0x004fe4000bf45270 */
[----:B------:R-:W-:Y:S01]  /*7ab0*/  @!UP0 USHF.R.U32.HI UR4, URZ, UR13, UR4 ;  /* 0x0000000dff048299 */ /* 0x000fe20008011604 */
[----:B------:R-:W-:Y:S02]  /*7ac0*/  @!UP0 UMOV UR6, UR7 ;  /* 0x0000000700068c82 */ /* 0x000fe40008000000 */
[----:B---3--:R-:W-:Y:S02]  /*7ad0*/  @!UP0 USHF.R.U32.HI UR6, URZ, UR10, UR6 ;  /* 0x0000000aff068299 */ /* 0x008fe40008011606 */
[----:B------:R-:W-:Y:S02]  /*7ae0*/  @!UP0 USEL UR7, UR37, UR4, !UP2 ;  /* 0x0000000425078287 */ /* 0x000fe4000d000000 */
[----:B------:R-:W-:Y:S04]  /*7af0*/  @!UP0 USEL UR6, UR36, UR6, !UP1 ;  /* 0x0000000624068287 */ /* 0x000fe8000c800000 */
[----:B------:R-:W-:Y:S02]  /*7b00*/  @!UP0 UIADD3 UR4, UPT, UPT, -UR7, UR6, URZ ;  /* 0x0000000607048290 */ /* 0x000fe4000fffe1ff */
[----:B------:R-:W-:Y:S02]  /*7b10*/  @!UP0 UIADD3 UR6, UPT, UPT, UR7, -UR6, URZ ;  /* 0x8000000607068290 */ /* 0x000fe4000fffe0ff */
[----:B------:R-:W-:Y:S02]  /*7b20*/  @!UP0 UIMAD UR37, UR4, UR5, UR37 ;  /* 0x00000005042582a4 */ /* 0x000fe4000f8e0225 */
[----:B------:R-:W-:Y:S02]  /*7b30*/  @!UP0 UIMAD UR36, UR6, UR14, UR36 ;  /* 0x0000000e062482a4 */ /* 0x000fe4000f8e0224 */
[----:B------:R-:W-:Y:S09]  /*7b40*/  ULOP3.LUT UP0, URZ, UR11, 0x3f0, URZ, 0xc0, !UPT ;  /* 0x000003f00bff7892 */ /* 0x000ff2000f80c0ff */
[----:B------:R-:W-:Y:S05]  /*7b50*/  BRA.U !UP0, `(.L_x_83) ;  /* 0x00000001087c7547 */ /* 0x000fea000b800000 */
[----:B------:R-:W1:Y:S01]  /*7b60*/  LDCU.64 UR8, c[0x4][0x80] ;  /* 0x01001000ff0877ac */ /* 0x000e620008000a00 */
[----:B------:R-:W-:Y:S01]  /*7b70*/  MOV R16, 0x0 ;  /* 0x0000000000107802 */ /* 0x000fe20000000f00 */
[----:B------:R-:W-:Y:S02]  /*7b80*/  HFMA2 R12, -RZ, RZ, 0, 5.9604644775390625e-08 ;  /* 0x00000001ff0c7431 */ /* 0x000fe400000001ff */
[----:B------:R-:W-:Y:S01]  /*7b90*/  IMAD.MOV.U32 R8, RZ, RZ, 0x70 ;  /* 0x00000070ff087424 */ /* 0x000fe200078e00ff */
[----:B------:R2:W3:Y:S01]  /*7ba0*/  LDC.64 R14, c[0x4][R16] ;  /* 0x01000000100e7b82 */ /* 0x0004e20000000a00 */
[----:B------:R-:W4:Y:S01]  /*7bb0*/  LDCU.64 UR6, c[0x4][0x88] ;  /* 0x01001100ff0677ac */ /* 0x000f220008000a00 */
[----:B------:R-:W-:Y:S01]  /*7bc0*/  IMAD.MOV.U32 R13, RZ, RZ, RZ ;  /* 0x000000ffff0d7224 */ /* 0x000fe200078e00ff */
[----:B------:R-:W2:Y:S01]  /*7bd0*/  LDCU.64 UR4, c[0x4][0x8] ;  /* 0x01000100ff0477ac */ /* 0x000ea20008000a00 */
[----:B-1----:R-:W-:Y:S01]  /*7be0*/  MOV R5, UR9 ;  /* 0x0000000900057c02 */ /* 0x002fe20008000f00 */
[----:B------:R-:W-:Y:S01]  /*7bf0*/  IMAD.U32 R4, RZ, RZ, UR8 ;  /* 0x00000008ff047e24 */ /* 0x000fe2000f8e00ff */
[----:B----4-:R-:W-:Y:S01]  /*7c00*/  MOV R7, UR7 ;  /* 0x0000000700077c02 */ /* 0x010fe20008000f00 */
[----:B------:R-:W-:Y:S01]  /*7c10*/  IMAD.U32 R6, RZ, RZ, UR6 ;  /* 0x00000006ff067e24 */ /* 0x000fe2000f8e00ff */
[----:B--2---:R-:W-:Y:S01]  /*7c20*/  MOV R11, UR5 ;  /* 0x00000005000b7c02 */ /* 0x004fe20008000f00 */
[----:B------:R-:W-:Y:S02]  /*7c30*/  IMAD.U32 R10, RZ, RZ, UR4 ;  /* 0x00000004ff0a7e24 */ /* 0x000fe4000f8e00ff */
[----:B------:R-:W-:Y:S07]  /*7c40*/  LEPC R20, `(.L_x_84) ;  /* 0x000000001014794e */ /* 0x000fee0000000000 */
[----:B---3-5:R-:W-:Y:S05]  /*7c50*/  CALL.ABS.NOINC R14 ;  /* 0x000000000e007343 */ /* 0x028fea0003c00000 */
.L_x_84:
[----:B------:R-:W1:Y:S01]  /*7c60*/  LDCU.64 UR8, c[0x4][0x80] ;  /* 0x01001000ff0877ac */ /* 0x000e620008000a00 */
[----:B------:R-:W2:Y:S01]  /*7c70*/  LDC.64 R16, c[0x4][R16] ;  /* 0x0100000010107b82 */ /* 0x000ea20000000a00 */
[----:B------:R-:W-:Y:S02]  /*7c80*/  HFMA2 R12, -RZ, RZ, 0, 5.9604644775390625e-08 ;  /* 0x00000001ff0c7431 */ /* 0x000fe400000001ff */
[----:B------:R-:W-:Y:S02]  /*7c90*/  IMAD.MOV.U32 R8, RZ, RZ, 0x70 ;  /* 0x00000070ff087424 */ /* 0x000fe400078e00ff */
[----:B------:R-:W-:Y:S01]  /*7ca0*/  IMAD.MOV.U32 R13, RZ, RZ, RZ ;  /* 0x000000ffff0d7224 */ /* 0x000fe200078e00ff */
[----:B------:R-:W3:Y:S01]  /*7cb0*/  LDCU.64 UR6, c[0x4][0x88] ;  /* 0x01001100ff0677ac */ /* 0x000ee20008000a00 */
[----:B------:R-:W4:Y:S01]  /*7cc0*/  LDCU.64 UR4, c[0x4][0x8] ;  /* 0x01000100ff0477ac */ /* 0x000f220008000a00 */
[----:B-1----:R-:W-:Y:S02]  /*7cd0*/  MOV R4, UR8 ;  /* 0x0000000800047c02 */ /* 0x002fe40008000f00 */
[----:B------:R-:W-:Y:S02]  /*7ce0*/  MOV R5, UR9 ;  /* 0x0000000900057c02 */ /* 0x000fe40008000f00 */
[----:B---3--:R-:W-:Y:S01]  /*7cf0*/  MOV R7, UR7 ;  /* 0x0000000700077c02 */ /* 0x008fe20008000f00 */
[----:B------:R-:W-:Y:S01]  /*7d00*/  IMAD.U32 R6, RZ, RZ, UR6 ;  /* 0x00000006ff067e24 */ /* 0x000fe2000f8e00ff */
[----:B----4-:R-:W-:Y:S01]  /*7d10*/  MOV R11, UR5 ;  /* 0x00000005000b7c02 */ /* 0x010fe20008000f00 */
[----:B------:R-:W-:Y:S02]  /*7d20*/  IMAD.U32 R10, RZ, RZ, UR4 ;  /* 0x00000004ff0a7e24 */ /* 0x000fe4000f8e00ff */
[----:B------:R-:W-:Y:S07]  /*7d30*/  LEPC R20, `(.L_x_83) ;  /* 0x000000001014794e */ /* 0x000fee0000000000 */
[----:B--2---:R-:W-:Y:S05]  /*7d40*/  CALL.ABS.NOINC R16 ;  /* 0x0000000010007343 */ /* 0x004fea0003c00000 */
.L_x_83:
[----:B------:R-:W-:Y:S02]  /*7d50*/  R2UR UR6, R70 ;  /* 0x00000000460672ca */ /* 0x000fe400000e0000 */
[----:B------:R-:W-:Y:S02]  /*7d60*/  R2UR UR5, R65 ;  /* 0x00000000410572ca */ /* 0x000fe400000e0000 */
[----:B------:R-:W-:Y:S02]  /*7d70*/  R2UR UR4, R64 ;  /* 0x00000000400472ca */ /* 0x000fe400000e0000 */
[----:B------:R-:W-:Y:S02]  /*7d80*/  ISETP.NE.U32.AND P4, PT, R54, RZ, PT ;  /* 0x000000ff3600720c */ /* 0x000fe40003f85070 */
[----:B------:R-:W-:Y:S02]  /*7d90*/  ISETP.NE.U32.AND P2, PT, RZ, UR60, PT ;  /* 0x0000003cff007c0c */ /* 0x000fe4000bf45070 */
[----:B------:R-:W-:Y:S02]  /*7da0*/  ISETP.NE.AND.EX P4, PT, R55, RZ, PT, P4 ;  /* 0x000000ff3700720c */ /* 0x000fe40003f85340 */
[----:B------:R-:W-:Y:S01]  /*7db0*/  ISETP.NE.AND.EX P2, PT, RZ, UR61, PT, P2 ;  /* 0x0000003dff007c0c */ /* 0x000fe2000bf45320 */
[----:B------:R-:W-:Y:S02]  /*7dc0*/  UISETP.NE.AND UP2, UPT, UR6, URZ, UPT ;  /* 0x000000ff0600728c */ /* 0x000fe4000bf45270 */
[----:B------:R-:W-:Y:S04]  /*7dd0*/  UISETP.NE.U32.AND UP0, UPT, UR5, URZ, UPT ;  /* 0x000000ff0500728c */ /* 0x000fe8000bf05070 */
[----:B------:R-:W-:Y:S01]  /*7de0*/  UISETP.NE.AND.EX UP1, UPT, UR4, URZ, UPT, UP0 ;  /* 0x000000ff0400728c */ /* 0x000fe2000bf25300 */
[----:B------:R-:W-:Y:S01]  /*7df0*/  PLOP3.LUT P1, PT, PT, PT, UP2, 0x80, 0x8 ;  /* 0x000000000008781c */ /* 0x000fe20003f2f028 */
[----:B------:R-:W-:Y:S03]  /*7e00*/  UPLOP3.LUT UP0, UPT, UPT, UPT, UPT, 0x40, 0x4 ;  /* 0x000000000004789c */ /* 0x000fe60003f0e870 */
[----:B------:R-:W-:Y:S06]  /*7e10*/  @UP2 UPLOP3.LUT UP0, UPT, UPT, UPT, UP1, 0x80, 0x8 ;  /* 0x000000000008289c */ /* 0x000fec0003f0f010 */
[----:B------:R-:W-:Y:S01]  /*7e20*/  PLOP3.LUT P0, PT, PT, PT, UP0, 0x80, 0x8 ;  /* 0x000000000008781c */ /* 0x000fe20003f0f008 */
[----:B------:R-:W-:Y:S01]  /*7e30*/  @!UPT UIADD3 URZ, UPT, UPT, URZ, URZ, URZ ;  /* 0x000000fffffff290 */ /* 0x000fe2000fffe0ff */
[----:B------:R-:W-:Y:S11]  /*7e40*/  BRA.U !UP1, `(.L_x_85) ;  /* 0x0000000109407547 */ /* 0x000ff6000b800000 */
[----:B------:R-:W-:Y:S01]  /*7e50*/  UISETP.NE.U32.AND UP0, UPT, UR60, URZ, UPT ;  /* 0x000000ff3c00728c */ /* 0x000fe2000bf05070 */
[----:B------:R-:W-:Y:S01]  /*7e60*/  R2UR UR6, R65 ;  /* 0x00000000410672ca */ /* 0x000fe200000e0000 */
[----:B------:R-:W1:Y:S01]  /*7e70*/  LDCU.64 UR8, c[0x0][0x358] ;  /* 0x00006b00ff0877ac */ /* 0x000e620008000a00 */
[----:B------:R-:W-:Y:S02]  /*7e80*/  HFMA2 R62, -RZ, RZ, 0, 5.9604644775390625e-08 ;  /* 0x00000001ff3e7431 */ /* 0x000fe400000001ff */
[----:B------:R-:W-:Y:S01]  /*7e90*/  IMAD.MOV.U32 R0, RZ, RZ, 0x1 ;  /* 0x00000001ff007424 */ /* 0x000fe200078e00ff */
[----:B------:R-:W-:Y:S06]  /*7ea0*/  UISETP.NE.AND.EX UP0, UPT, UR61, URZ, UPT, UP0 ;  /* 0x000000ff3d00728c */ /* 0x000fec000bf05300 */
[----:B------:R-:W-:Y:S05]  /*7eb0*/  PLOP3.LUT P3, PT, PT, PT, UP0, 0x80, 0x8 ;  /* 0x000000000008781c */ /* 0x000fea0003f6f008 */
[----:B------:R-:W2:Y:S01]  /*7ec0*/  @UP0 LDCU.64 UR4, c[0x0][0x888] ;  /* 0x00011100ff0407ac */ /* 0x000ea20008000a00 */
[----:B------:R-:W-:Y:S07]  /*7ed0*/  @UP0 UIMAD UR6, UR52, UR6, URZ ;  /* 0x00000006340602a4 */ /* 0x000fee000f8e02ff */
[----:B------:R-:W-:Y:S01]  /*7ee0*/  @!P3 PRMT R62, R0, 0x7610, R62 ;  /* 0x00007610003eb816 */ /* 0x000fe2000000003e */
[----:B--2---:R-:W-:Y:S06]  /*7ef0*/  @UP0 UIMAD.WIDE UR4, UR6, 0x4, UR4 ;  /* 0x00000004060408a5 */ /* 0x004fec000f8e0204 */
[----:B------:R-:W-:Y:S02]  /*7f00*/  IMAD.U32 R4, RZ, RZ, UR4 ;  /* 0x00000004ff047e24 */ /* 0x000fe4000f8e00ff */
[----:B------:R-:W-:Y:S03]  /*7f10*/  IMAD.U32 R5, RZ, RZ, UR5 ;  /* 0x00000005ff057e24 */ /* 0x000fe6000f8e00ff */
[----:B------:R-:W2:Y:S02]  /*7f20*/  @!UP0 LDCU UR4, c[0x0][0x880] ;  /* 0x00011000ff0487ac */ /* 0x000ea40008000800 */
[----:B-1---5:R1:W5:Y:S02]  /*7f30*/  @P3 LDG.E R27, desc[UR8][R4.64] ;  /* 0x00000008041b3981 */ /* 0x022364000c1e1900 */
[----:B-12---:R-:W-:Y:S02]  /*7f40*/  @!P3 MOV R27, UR4 ;  /* 0x00000004001bbc02 */ /* 0x006fe40008000f00 */
.L_x_85:
[----:B------:R-:W-:Y:S05]  /*7f50*/  @!P4 BRA `(.L_x_86) ;  /* 0x000000000024c947 */ /* 0x000fea0003800000 */
[----:B------:R-:W-:Y:S01]  /*7f60*/  ISETP.NE.U32.AND P3, PT, R52, RZ, PT ;  /* 0x000000ff3400720c */ /* 0x000fe20003f65070 */
[----:B------:R-:W1:Y:S03]  /*7f70*/  LDCU.64 UR4, c[0x0][0x358] ;  /* 0x00006b00ff0477ac */ /* 0x000e660008000a00 */
[----:B------:R-:W-:Y:S11]  /*7f80*/  ISETP.NE.AND.EX P3, PT, R53, RZ, PT, P3 ;  /* 0x000000ff3500720c */ /* 0x000ff60003f65330 */
[----:B------:R-:W-:Y:S02]  /*7f90*/  @!UPT UIADD3 URZ, UPT, UPT, URZ, URZ, URZ ;  /* 0x000000fffffff290 */ /* 0x000fe4000fffe0ff */
[----:B------:R-:W2:Y:S01]  /*7fa0*/  @P3 LDC.64 R4, c[0x0][0x8a8] ;  /* 0x00022a00ff043b82 */ /* 0x000ea20000000a00 */
[----:B------:R-:W-:Y:S04]  /*7fb0*/  @P3 IMAD R0, R54, UR52, RZ ;  /* 0x0000003436003c24 */ /* 0x000fe8000f8e02ff */
[----:B--2---:R-:W-:Y:S05]  /*7fc0*/  @P3 IMAD.WIDE R4, R0, 0x4, R4 ;  /* 0x0000000400043825 */ /* 0x004fea00078e0204 */
[----:B-1---5:R1:W5:Y:S02]  /*7fd0*/  @P3 LDG.E R24, desc[UR4][R4.64] ;  /* 0x0000000404183981 */ /* 0x022364000c1e1900 */
[----:B-1----:R-:W2:Y:S02]  /*7fe0*/  @!P3 LDC R24, c[0x0][0x8a0] ;  /* 0x00022800ff18bb82 */ /* 0x002ea40000000800 */
.L_x_86:
[----:B-----5:R-:W-:Y:S01]  /*7ff0*/  FSETP.NEU.AND P4, PT, R27, RZ, PT ;  /* 0x000000ff1b00720b */ /* 0x020fe20003f8d000 */
[----:B------:R-:W1:Y:S01]  /*8000*/  LDCU.64 UR10, c[0x0][0xa90] ;  /* 0x00015200ff0a77ac */ /* 0x000e620008000a00 */
[----:B------:R-:W-:Y:S01]  /*8010*/  SEL R5, RZ, 0xffffffff, P2 ;  /* 0xffffffffff057807 */ /* 0x000fe20001000000 */
[----:B------:R-:W-:Y:S01]  /*8020*/  BSSY B1, `(.L_x_87) ;  /* 0x000005f000017945 */ /* 0x000fe20003800000 */
[----:B------:R-:W-:Y:S01]  /*8030*/  @P1 LOP3.LUT P2, RZ, R62, 0xff, RZ, 0xc0, !PT ;  /* 0x000000ff3eff1812 */ /* 0x000fe2000784c0ff */
[----:B------:R-:W-:Y:S01]  /*8040*/  IMAD.MOV.U32 R82, RZ, RZ, 0x1 ;  /* 0x00000001ff527424 */ /* 0x000fe200078e00ff */
[----:B------:R-:W-:Y:S01]  /*8050*/  @P1 SEL R4, RZ, 0xffffffff, P4 ;  /* 0xffffffffff041807 */ /* 0x000fe20002000000 */
[----:B------:R-:W-:Y:S01]  /*8060*/  ULOP3.LUT UR4, UR54, 0x1, URZ, 0x3c, !UPT ;  /* 0x0000000136047892 */ /* 0x000fe2000f8e3cff */
[----:B------:R-:W-:Y:S01]  /*8070*/  LEA R81, R22, UR48, 0x3 ;  /* 0x0000003016517c11 */ /* 0x000fe2000f8e18ff */
[----:B------:R-:W-:Y:S01]  /*8080*/  USHF.L.U32 UR8, UR50, 0x6, URZ ;  /* 0x0000000632087899 */ /* 0x000fe200080006ff */
[----:B------:R-:W-:Y:S01]  /*8090*/  @P0 SEL R4, R5, R4, !P2 ;  /* 0x0000000405040207 */ /* 0x000fe20005000000 */
[----:B------:R-:W-:Y:S01]  /*80a0*/  IMAD.IADD R25, R23, 0x1, R2 ;  /* 0x0000000117197824 */ /* 0x000fe200078e0202 */
[----:B------:R-:W-:Y:S01]  /*80b0*/  SHF.L.U32 R0, R59, 0x1f, RZ ;  /* 0x0000001f3b007819 */ /* 0x000fe200000006ff */
[----:B------:R-:W-:Y:S01]  /*80c0*/  IMAD.U32 R34, RZ, RZ, UR4 ;  /* 0x00000004ff227e24 */ /* 0x000fe2000f8e00ff */
[----:B------:R-:W-:Y:S01]  /*80d0*/  @P1 LOP3.LUT R4, R4, 0x1, RZ, 0xc0, !PT ;  /* 0x0000000104041812 */ /* 0x000fe200078ec0ff */
[----:B------:R-:W-:Y:S01]  /*80e0*/  IMAD.U32 R76, RZ, RZ, UR8 ;  /* 0x00000008ff4c7e24 */ /* 0x000fe2000f8e00ff */
[----:B------:R-:W-:Y:S01]  /*80f0*/  R2UR UR5, R68 ;  /* 0x00000000440572ca */ /* 0x000fe200000e0000 */
[----:B------:R-:W-:Y:S01]  /*8100*/  IMAD.U32 R35, RZ, RZ, UR49 ;  /* 0x00000031ff237e24 */ /* 0x000fe2000f8e00ff */
[----:B------:R-:W-:Y:S01]  /*8110*/  ISETP.NE.U32.OR P6, PT, R4, 0x1, !P1 ;  /* 0x000000010400780c */ /* 0x000fe20004fc5470 */
[----:B------:R-:W-:Y:S01]  /*8120*/  IMAD.U32 R4, RZ, RZ, UR49 ;  /* 0x00000031ff047e24 */ /* 0x000fe2000f8e00ff */
[----:B------:R-:W-:Y:S02]  /*8130*/  R2UR UR6, R67 ;  /* 0x00000000430672ca */ /* 0x000fe400000e0000 */
[----:B------:R-:W-:Y:S02]  /*8140*/  CS2R R38, SRZ ;  /* 0x0000000000267805 */ /* 0x000fe4000001ff00 */
[----:B------:R-:W-:Y:S02]  /*8150*/  R2UR UR12, R69 ;  /* 0x00000000450c72ca */ /* 0x000fe400000e0000 */
[----:B------:R-:W-:Y:S02]  /*8160*/  CS2R R36, SRZ ;  /* 0x0000000000247805 */ /* 0x000fe4000001ff00 */
[----:B------:R-:W-:Y:S02]  /*8170*/  LEA R3, R4, UR48, 0x3 ;  /* 0x0000003004037c11 */ /* 0x000fe4000f8e18ff */
[----:B------:R-:W-:Y:S02]  /*8180*/  CS2R R42, SRZ ;  /* 0x00000000002a7805 */ /* 0x000fe4000001ff00 */
[----:B------:R-:W-:Y:S02]  /*8190*/  R2UR UR9, R66 ;  /* 0x00000000420972ca */ /* 0x000fe400000e0000 */
[----:B------:R-:W-:Y:S02]  /*81a0*/  CS2R R40, SRZ ;  /* 0x0000000000287805 */ /* 0x000fe4000001ff00 */
[----:B------:R-:W-:Y:S01]  /*81b0*/  PLOP3.LUT P3, PT, PT, PT, UP1, 0x80, 0x8 ;  /* 0x000000000008781c */ /* 0x000fe20003f6f018 */
[----:B------:R-:W-:Y:S01]  /*81c0*/  UIMAD.WIDE.U32 UR4, UR8, UR5, URZ ;  /* 0x00000005080472a5 */ /* 0x000fe2000f8e00ff */
[----:B------:R-:W-:Y:S02]  /*81d0*/  LOP3.LUT P5, R77, R62, 0xff, RZ, 0xc0, !PT ;  /* 0x000000ff3e4d7812 */ /* 0x000fe400078ac0ff */
[----:B------:R-:W-:Y:S02]  /*81e0*/  CS2R R46, SRZ ;  /* 0x00000000002e7805 */ /* 0x000fe4000001ff00 */
[----:B------:R-:W-:Y:S02]  /*81f0*/  @P6 SHF.L.U32 R6, R34, 0x1f, RZ ;  /* 0x0000001f22066819 */ /* 0x000fe400000006ff */
[----:B------:R-:W-:Y:S02]  /*8200*/  CS2R R44, SRZ ;  /* 0x00000000002c7805 */ /* 0x000fe4000001ff00 */
[----:B------:R-:W-:Y:S01]  /*8210*/  SEL R4, RZ, 0xffffffff, P4 ;  /* 0xffffffffff047807 */ /* 0x000fe20002000000 */
[----:B------:R-:W-:Y:S01]  /*8220*/  UISETP.NE.AND UP0, UPT, UR12, 0x1, UPT ;  /* 0x000000010c00788c */ /* 0x000fe2000bf05270 */
[----:B------:R-:W3:Y:S01]  /*8230*/  @P6 SYNCS.PHASECHK.TRANS64.TRYWAIT P1, [R3+URZ+0x60], R6 ;  /* 0x00006006030065a7 */ /* 0x000ee200080211ff */
[----:B------:R-:W-:Y:S01]  /*8240*/  UMOV UR4, UR5 ;  /* 0x0000000500047c82 */ /* 0x000fe20008000000 */
[----:B------:R-:W-:Y:S01]  /*8250*/  P2R R78, PR, RZ, 0x40 ;  /* 0x00000040ff4e7803 */ /* 0x000fe20000000000 */
[----:B------:R-:W-:Y:S01]  /*8260*/  USHF.R.U32.HI UR4, URZ, UR6, UR4 ;  /* 0x00000006ff047299 */ /* 0x000fe20008011604 */
[----:B------:R-:W-:Y:S02]  /*8270*/  CS2R R50, SRZ ;  /* 0x0000000000327805 */ /* 0x000fe4000001ff00 */
[----:B------:R-:W-:Y:S02]  /*8280*/  @P3 SEL R4, R5, R4, !P5 ;  /* 0x0000000405043207 */ /* 0x000fe40006800000 */
[----:B------:R-:W-:Y:S01]  /*8290*/  CS2R R48, SRZ ;  /* 0x0000000000307805 */ /* 0x000fe2000001ff00 */
[----:B------:R-:W-:Y:S02]  /*82a0*/  USEL UR4, UR8, UR4, !UP0 ;  /* 0x0000000408047287 */ /* 0x000fe4000c000000 */
[----:B------:R-:W-:Y:S01]  /*82b0*/  UISETP.NE.AND UP0, UPT, UR9, 0x1, UPT ;  /* 0x000000010900788c */ /* 0x000fe2000bf05270 */
[----:B------:R-:W-:Y:S03]  /*82c0*/  LOP3.LUT R4, R4, 0x1, RZ, 0xc0, !PT ;  /* 0x0000000104047812 */ /* 0x000fe600078ec0ff */
[----:B------:R-:W-:Y:S02]  /*82d0*/  IMAD.U32 R75, RZ, RZ, UR4 ;  /* 0x00000004ff4b7e24 */ /* 0x000fe4000f8e00ff */
[----:B------:R-:W-:Y:S01]  /*82e0*/  PLOP3.LUT P2, PT, PT, PT, UP0, 0x80, 0x8 ;  /* 0x000000000008781c */ /* 0x000fe20003f4f008 */
[----:B------:R4:W2:Y:S01]  /*82f0*/  SYNCS.PHASECHK.TRANS64.TRYWAIT P0, [R81+URZ+0xb0], R0 ;  /* 0x0000b000510075a7 */ /* 0x0008a200080011ff */
[----:B------:R-:W-:Y:S02]  /*8300*/  IMAD R7, RZ, RZ, -UR4 ;  /* 0x80000004ff077e24 */ /* 0x000fe4000f8e02ff */
[----:B------:R-:W-:Y:S02]  /*8310*/  IMAD.U32 R74, RZ, RZ, UR4 ;  /* 0x00000004ff4a7e24 */ /* 0x000fe4000f8e00ff */
[----:B------:R-:W-:Y:S01]  /*8320*/  IMAD R76, R7, UR12, R76 ;  /* 0x0000000c074c7c24 */ /* 0x000fe2000f8e024c */
[----:B---3--:R-:W-:Y:S01]  /*8330*/  @P6 SEL R82, RZ, 0x1, !P1 ;  /* 0x00000001ff526807 */ /* 0x008fe20004800000 */
[----:B-1----:R-:W-:Y:S07]  /*8340*/  UIMAD.WIDE.U32 UR6, UR4, UR10, URZ ;  /* 0x0000000a040672a5 */ /* 0x002fee000f8e00ff */
[----:B------:R-:W-:Y:S02]  /*8350*/  UMOV UR5, UR7 ;  /* 0x0000000700057c82 */ /* 0x000fe40008000000 */
[----:B------:R-:W-:Y:S06]  /*8360*/  USHF.R.U32.HI UR5, URZ, UR11, UR5 ;  /* 0x0000000bff057299 */ /* 0x000fec0008011605 */
[----:B------:R-:W-:Y:S02]  /*8370*/  SEL R75, R75, UR5, !P2 ;  /* 0x000000054b4b7c07 */ /* 0x000fe4000d000000 */
[----:B------:R-:W-:Y:S03]  /*8380*/  ISETP.NE.U32.AND P2, PT, R4, 0x1, PT ;  /* 0x000000010400780c */ /* 0x000fe60003f45070 */
[----:B------:R-:W-:Y:S01]  /*8390*/  IMAD.MOV R5, RZ, RZ, -R75 ;  /* 0x000000ffff057224 */ /* 0x000fe200078e0a4b */
[----:B------:R-:W-:Y:S03]  /*83a0*/  P2R R83, PR, RZ, 0x4 ;  /* 0x00000004ff537803 */ /* 0x000fe60000000000 */
[----:B------:R-:W-:Y:S01]  /*83b0*/  IMAD R74, R5, UR9, R74 ;  /* 0x00000009054a7c24 */ /* 0x000fe2000f8e024a */
[----:B--2-4-:R-:W-:Y:S06]  /*83c0*/  @!P6 BRA `(.L_x_88) ;  /* 0x000000000090e947 */ /* 0x014fec0003800000 */
[----:B------:R-:W-:Y:S01]  /*83d0*/  HFMA2 R47, -RZ, RZ, 0, 0 ;  /* 0x00000000ff2f7431 */ /* 0x000fe200000001ff */
[----:B------:R-:W-:Y:S01]  /*83e0*/  ISETP.NE.AND P1, PT, R82, RZ, PT ;  /* 0x000000ff5200720c */ /* 0x000fe20003f25270 */
[----:B------:R-:W-:Y:S01]  /*83f0*/  IMAD.U32 R5, RZ, RZ, UR49 ;  /* 0x00000031ff057e24 */ /* 0x000fe2000f8e00ff */
[----:B------:R-:W-:Y:S11]  /*8400*/  BSSY B0, `(.L_x_89) ;  /* 0x0000005000007945 */ /* 0x000ff60003800000 */
[----:B------:R-:W-:Y:S05]  /*8410*/  @P1 BRA `(.L_x_90) ;  /* 0x00000000000c1947 */ /* 0x000fea0003800000 */
[----:B------:R-:W-:Y:S04]  /*8420*/  SHF.L.U32 R2, R34, 0x1f, RZ ;  /* 0x0000001f22027819 */ /* 0x000fe800000006ff */
[----:B------:R-:W1:Y:S02]  /*8430*/  SYNCS.PHASECHK.TRANS64.TRYWAIT P1, [R3+URZ+0x60], R2 ;  /* 0x00006002030075a7 */ /* 0x000e6400080211ff */
[----:B-1----:R-:W-:Y:S05]  /*8440*/  @!P1 BRA `(.L_x_91) ;  /* 0x0000002000389947 */ /* 0x002fea0003800000 */
.L_x_90:
[----:B------:R-:W-:Y:S05]  /*8450*/  BSYNC B0 ;  /* 0x0000000000007941 */ /* 0x000fea0003800000 */
.L_x_89:
[----:B------:R-:W-:Y:S01]  /*8460*/  ISETP.NE.AND P1, PT, R83, RZ, PT ;  /* 0x000000ff5300720c */ /* 0x000fe20003f25270 */
[----:B------:R-:W-:Y:S01]  /*8470*/  IMAD.MOV.U32 R46, RZ, RZ, RZ ;  /* 0x000000ffff2e7224 */ /* 0x000fe200078e00ff */
[----:B------:R-:W-:Y:S02]  /*8480*/  CS2R R44, SRZ ;  /* 0x00000000002c7805 */ /* 0x000fe4000001ff00 */
[----:B------:R-:W-:Y:S02]  /*8490*/  CS2R R50, SRZ ;  /* 0x0000000000327805 */ /* 0x000fe4000001ff00 */
[----:B------:R-:W-:Y:S02]  /*84a0*/  CS2R R48, SRZ ;  /* 0x0000000000307805 */ /* 0x000fe4000001ff00 */
[----:B------:R-:W-:Y:S02]  /*84b0*/  CS2R R42, SRZ ;  /* 0x00000000002a7805 */ /* 0x000fe4000001ff00 */
[----:B------:R-:W-:Y:S02]  /*84c0*/  CS2R R40, SRZ ;  /* 0x0000000000287805 */ /* 0x000fe4000001ff00 */
[----:B------:R-:W-:Y:S02]  /*84d0*/  CS2R R38, SRZ ;  /* 0x0000000000267805 */ /* 0x000fe4000001ff00 */
[----:B------:R-:W-:Y:S01]  /*84e0*/  CS2R R36, SRZ ;  /* 0x0000000000247805 */ /* 0x000fe2000001ff00 */
[----:B------:R-:W-:Y:S01]  /*84f0*/  @P1 IMAD R5, R5, 0x800, R60 ;  /* 0x0000080005051824 */ /* 0x000fe200078e023c */
[----:B------:R-:W-:Y:S05]  /*8500*/  @P1 WARPSYNC.ALL ;  /* 0x0000000000001948 */ /* 0x000fea0003800000 */
[----:B------:R-:W-:Y:S01]  /*8510*/  @P1 LEA R5, R5, UR48, 0x2 ;  /* 0x0000003005051c11 */ /* 0x000fe2000f8e10ff */
[----:B------:R-:W-:Y:S04]  /*8520*/  UIADD3 UR4, UPT, UPT, UR49, 0x1, URZ ;  /* 0x0000000131047890 */ /* 0x000fe8000fffe0ff */
[----:B------:R2:W3:Y:S01]  /*8530*/  @P1 LDSM.16.M88.4 R48, [R5+0x400] ;  /* 0x000400000530183b */ /* 0x0004e20000000200 */
[----:B-1----:R-:W-:Y:S01]  /*8540*/  @P1 VIADD R2, R5, 0x400 ;  /* 0x0000040005021836 */ /* 0x002fe20000000000 */
[----:B------:R-:W-:Y:S01]  /*8550*/  UISETP.NE.AND UP0, UPT, UR4, 0x3, UPT ;  /* 0x000000030400788c */ /* 0x000fe2000bf05270 */
[C-C-:B------:R-:W-:Y:S02]  /*8560*/  @P1 IMAD R3, R72.reuse, 0x4, R5.reuse ;  /* 0x0000000448031824 */ /* 0x140fe400078e0205 */
[C---:B------:R-:W-:Y:S01]  /*8570*/  @P1 IMAD R7, R71.reuse, 0x4, R2 ;  /* 0x0000000447071824 */ /* 0x040fe200078e0202 */
[----:B------:R-:W-:Y:S01]  /*8580*/  USEL UR5, URZ, 0x1, UP0 ;  /* 0x00000001ff057887 */ /* 0x000fe20008000000 */
[----:B------:R-:W-:Y:S01]  /*8590*/  @P1 IMAD R2, R71, 0x4, R5 ;  /* 0x0000000447021824 */ /* 0x000fe200078e0205 */
[----:B------:R2:W1:Y:S01]  /*85a0*/  @P1 LDSM.16.M88.4 R44, [R3+0x400] ;  /* 0x00040000032c183b */ /* 0x0004620000000200 */
[----:B------:R-:W-:Y:S01]  /*85b0*/  @P1 IMAD R4, R72, 0x4, R7 ;  /* 0x0000000448041824 */ /* 0x000fe200078e0207 */
[----:B------:R-:W-:Y:S02]  /*85c0*/  USEL UR4, UR4, URZ, UP0 ;  /* 0x000000ff04047287 */ /* 0x000fe40008000000 */
[----:B------:R2:W4:Y:S01]  /*85d0*/  @P1 LDSM.16.M88.4 R40, [R2+0x400] ;  /* 0x000400000228183b */ /* 0x0005220000000200 */
[----:B------:R-:W-:Y:S03]  /*85e0*/  LOP3.LUT R34, R34, UR5, RZ, 0x3c, !PT ;  /* 0x0000000522227c12 */ /* 0x000fe6000f8e3cff */
[----:B------:R2:W1:Y:S01]  /*85f0*/  @P1 LDSM.16.M88.4 R36, [R4] ;  /* 0x000000000424183b */ /* 0x0004620000000200 */
[----:B------:R-:W-:Y:S03]  /*8600*/  IMAD.U32 R35, RZ, RZ, UR4 ;  /* 0x00000004ff237e24 */ /* 0x000fe6000f8e00ff */
.L_x_88:
[----:B------:R-:W-:Y:S05]  /*8610*/  BSYNC B1 ;  /* 0x0000000000017941 */ /* 0x000fea0003800000 */
.L_x_87:
[----:B--2---:R-:W-:Y:S04]  /*8620*/  SHF.R.U32.HI R2, RZ, 0x15, R25 ;  /* 0x00000015ff027819 */ /* 0x004fe80000011619 */
[----:B------:R-:W-:Y:S01]  /*8630*/  LOP3.LUT P1, RZ, R2, 0x3, R63, 0x48, !PT ;  /* 0x0000000302ff7812 */ /* 0x000fe2000782483f */
[----:B------:R-:W-:Y:S01]  /*8640*/  @!UPT UIADD3 URZ, UPT, UPT, URZ, URZ, URZ ;  /* 0x000000fffffff290 */ /* 0x000fe2000fffe0ff */
[----:B------:R-:W-:Y:S11]  /*8650*/  @P0 BRA `(.L_x_92) ;  /* 0x0000000000080947 */ /* 0x000ff60003800000 */
[----:B------:R-:W2:Y:S02]  /*8660*/  SYNCS.PHASECHK.TRANS64.TRYWAIT P0, [R81+URZ+0xb0], R0 ;  /* 0x0000b000510075a7 */ /* 0x000ea400080011ff */
[----:B--2---:R-:W-:Y:S05]  /*8670*/  @!P0 BRA `(.L_x_93) ;  /* 0x0000001c00c08947 */ /* 0x004fea0003800000 */
.L_x_92:
[----:B------:R-:W-:Y:S05]  /*8680*/  @!P1 BRA `(.L_x_94) ;  /* 0x0000000000409947 */ /* 0x000fea0003800000 */
[----:B------:R-:W5:Y:S01]  /*8690*/  LDCU.64 UR8, c[0x4][0x70] ;  /* 0x01000e00ff0877ac */ /* 0x000f620008000a00 */
[----:B------:R-:W-:Y:S01]  /*86a0*/  MOV R3, 0x0 ;  /* 0x0000000000037802 */ /* 0x000fe20000000f00 */
[----:B------:R-:W-:Y:S02]  /*86b0*/  HFMA2 R12, -RZ, RZ, 0, 5.9604644775390625e-08 ;  /* 0x00000001ff0c7431 */ /* 0x000fe400000001ff */
[----:B------:R-:W-:Y:S02]  /*86c0*/  IMAD.MOV.U32 R8, RZ, RZ, 0x192 ;  /* 0x00000192ff087424 */ /* 0x000fe400078e00ff */
[----:B------:R-:W-:Y:S01]  /*86d0*/  IMAD.MOV.U32 R13, RZ, RZ, RZ ;  /* 0x000000ffff0d7224 */ /* 0x000fe200078e00ff */
[----:B------:R-:W2:Y:S01]  /*86e0*/  LDCU.64 UR6, c[0x4][0x78] ;  /* 0x01000f00ff0677ac */ /* 0x000ea20008000a00 */
[----:B------:R-:W1:Y:S01]  /*86f0*/  LDC.64 R2, c[0x4][R3] ;  /* 0x0100000003027b82 */ /* 0x000e620000000a00 */
[----:B------:R-:W3:Y:S01]  /*8700*/  LDCU.64 UR4, c[0x4][0x10] ;  /* 0x01000200ff0477ac */ /* 0x000ee20008000a00 */
[----:B-----5:R-:W-:Y:S01]  /*8710*/  MOV R5, UR9 ;  /* 0x0000000900057c02 */ /* 0x020fe20008000f00 */
[----:B------:R-:W-:Y:S01]  /*8720*/  IMAD.U32 R4, RZ, RZ, UR8 ;  /* 0x00000008ff047e24 */ /* 0x000fe2000f8e00ff */
[----:B--2---:R-:W-:Y:S01]  /*8730*/  MOV R7, UR7 ;  /* 0x0000000700077c02 */ /* 0x004fe20008000f00 */
[----:B------:R-:W-:Y:S01]  /*8740*/  IMAD.U32 R6, RZ, RZ, UR6 ;  /* 0x00000006ff067e24 */ /* 0x000fe2000f8e00ff */
[----:B---3--:R-:W-:Y:S01]  /*8750*/  MOV R11, UR5 ;  /* 0x00000005000b7c02 */ /* 0x008fe20008000f00 */
[----:B------:R-:W-:Y:S02]  /*8760*/  IMAD.U32 R10, RZ, RZ, UR4 ;  /* 0x00000004ff0a7e24 */ /* 0x000fe4000f8e00ff */
[----:B------:R-:W-:Y:S07]  /*8770*/  LEPC R20, `(.L_x_94) ;  /* 0x000000001014794e */ /* 0x000fee0000000000 */
[----:B-1--4-:R-:W-:Y:S05]  /*8780*/  CALL.ABS.NOINC R2 ;  /* 0x0000000002007343 */ /* 0x012fea0003c00000 */
.L_x_94:
[----:B---3--:R-:W-:Y:S01]  /*8790*/  LOP3.LUT R20, R48, 0xffffe000, RZ, 0xc0, !PT ;  /* 0xffffe00030147812 */ /* 0x008fe200078ec0ff */
[----:B------:R-:W-:Y:S05]  /*87a0*/  WARPSYNC.ALL ;  /* 0x0000000000007948 */ /* 0x000fea0003800000 */
[----:B------:R-:W-:Y:S01]  /*87b0*/  R2UR UR4, R25 ;  /* 0x00000000190472ca */ /* 0x000fe200000e0000 */
[----:B------:R-:W-:Y:S01]  /*87c0*/  IMAD.SHL.U32 R80, R71, 0x4, RZ ;  /* 0x0000000447507824 */ /* 0x000fe200078e00ff */
[----:B------:R-:W-:Y:S01]  /*87d0*/  LOP3.LUT R21, R49, 0xffffe000, RZ, 0xc0, !PT ;  /* 0xffffe00031157812 */ /* 0x000fe200078ec0ff */
[----:B------:R-:W-:Y:S01]  /*87e0*/  IMAD.U32 R79, RZ, RZ, UR49 ;  /* 0x00000031ff4f7e24 */ /* 0x000fe2000f8e00ff */
[----:B------:R-:W-:Y:S01]  /*87f0*/  LOP3.LUT R26, R50, 0xffffe000, RZ, 0xc0, !PT ;  /* 0xffffe000321a7812 */ /* 0x000fe200078ec0ff */
[----:B------:R-:W-:Y:S01]  /*8800*/  BSSY.RECONVERGENT B0, `(.L_x_95) ;  /* 0x000005c000007945 */ /* 0x000fe20003800200 */
[----:B------:R-:W-:Y:S01]  /*8810*/  LOP3.LUT R32, R51, 0xffffe000, RZ, 0xc0, !PT ;  /* 0xffffe00033207812 */ /* 0x000fe200078ec0ff */
[----:B------:R-:W-:Y:S01]  /*8820*/  IMAD R79, R79, 0x800, R60 ;  /* 0x000008004f4f7824 */ /* 0x000fe200078e023c */
[----:B----4-:R-:W-:Y:S02]  /*8830*/  LOP3.LUT R33, R40, 0xffffe000, RZ, 0xc0, !PT ;  /* 0xffffe00028217812 */ /* 0x010fe400078ec0ff */
[----:B------:R-:W-:Y:S02]  /*8840*/  ISETP.NE.AND P0, PT, R61, RZ, PT ;  /* 0x000000ff3d00720c */ /* 0x000fe40003f05270 */
[----:B------:R-:W-:Y:S01]  /*8850*/  LEA R85, R79, UR48, 0x2 ;  /* 0x000000304f557c11 */ /* 0x000fe2000f8e10ff */
[----:B------:R-:W2:Y:S01]  /*8860*/  LDTM.16dp128bit.x8 R4, tmem[UR4] ;  /* 0x00000004000479ee */ /* 0x000ea20008180000 */
[----:B------:R-:W-:Y:S02]  /*8870*/  IMAD.SHL.U32 R79, R72, 0x4, RZ ;  /* 0x00000004484f7824 */ /* 0x000fe400078e00ff */
[--C-:B------:R-:W-:Y:S03]  /*8880*/  IADD3 R84, PT, PT, R80, 0x400, R85.reuse ;  /* 0x0000040050547810 */ /* 0x100fe60007ffe055 */
[C---:B------:R-:W-:Y:S02]  /*8890*/  IADD3 R87, PT, PT, R79.reuse, 0x400, R85 ;  /* 0x000004004f577810 */ /* 0x040fe40007ffe055 */
[----:B------:R-:W-:Y:S02]  /*88a0*/  IMAD.IADD R86, R79, 0x1, R84 ;  /* 0x000000014f567824 */ /* 0x000fe400078e0254 */
[C---:B--2---:R-:W-:Y:S01]  /*88b0*/  FMUL R0, R24.reuse, R4 ;  /* 0x0000000418007220 */ /* 0x044fe20000400000 */
[C---:B------:R-:W-:Y:S01]  /*88c0*/  FMUL R2, R24.reuse, R5 ;  /* 0x0000000518027220 */ /* 0x040fe20000400000 */
[C---:B------:R-:W-:Y:S01]  /*88d0*/  FMUL R3, R24.reuse, R6 ;  /* 0x0000000618037220 */ /* 0x040fe20000400000 */
[----:B------:R-:W-:Y:S01]  /*88e0*/  FMUL R7, R24, R7 ;  /* 0x0000000718077220 */ /* 0x000fe20000400000 */
[C---:B------:R-:W-:Y:S01]  /*88f0*/  FFMA R28, R27.reuse, R20, R0 ;  /* 0x000000141b1c7223 */ /* 0x040fe20000000000 */
[----:B-1----:R-:W-:Y:S01]  /*8900*/  LOP3.LUT R20, R44, 0xffffe000, RZ, 0xc0, !PT ;  /* 0xffffe0002c147812 */ /* 0x002fe200078ec0ff */
[C---:B------:R-:W-:Y:S01]  /*8910*/  FFMA R29, R27.reuse, R21, R2 ;  /* 0x000000151b1d7223 */ /* 0x040fe20000000002 */
[----:B------:R-:W-:Y:S01]  /*8920*/  LOP3.LUT R21, R46, 0xffffe000, RZ, 0xc0, !PT ;  /* 0xffffe0002e157812 */ /* 0x000fe200078ec0ff */
[----:B------:R-:W-:Y:S01]  /*8930*/  FFMA R30, R27, R26, R3 ;  /* 0x0000001a1b1e7223 */ /* 0x000fe20000000003 */
[----:B------:R-:W-:Y:S01]  /*8940*/  LOP3.LUT R26, R45, 0xffffe000, RZ, 0xc0, !PT ;  /* 0xffffe0002d1a7812 */ /* 0x000fe200078ec0ff */
[C---:B------:R-:W-:Y:S01]  /*8950*/  FMUL R4, R24.reuse, R8 ;  /* 0x0000000818047220 */ /* 0x040fe20000400000 */
[----:B------:R-:W-:Y:S01]  /*8960*/  F2FP.TF32.F32.PACK_B R28, R28 ;  /* 0x0000001cff1c723e */ /* 0x000fe200024050ff */
[C---:B------:R-:W-:Y:S01]  /*8970*/  FMUL R5, R24.reuse, R9 ;  /* 0x0000000918057220 */ /* 0x040fe20000400000 */
[----:B------:R-:W-:Y:S01]  /*8980*/  F2FP.TF32.F32.PACK_B R29, R29 ;  /* 0x0000001dff1d723e */ /* 0x000fe200024050ff */
[C---:B------:R-:W-:Y:S01]  /*8990*/  FMUL R6, R24.reuse, R10 ;  /* 0x0000000a18067220 */ /* 0x040fe20000400000 */
[----:B------:R-:W-:Y:S01]  /*89a0*/  F2FP.TF32.F32.PACK_B R30, R30 ;  /* 0x0000001eff1e723e */ /* 0x000fe200024050ff */
[----:B------:R-:W-:Y:S01]  /*89b0*/  FFMA R31, R27, R32, R7 ;  /* 0x000000201b1f7223 */ /* 0x000fe20000000007 */
[----:B------:R-:W-:Y:S01]  /*89c0*/  LOP3.LUT R32, R47, 0xffffe000, RZ, 0xc0, !PT ;  /* 0xffffe0002f207812 */ /* 0x000fe200078ec0ff */
[----:B------:R-:W-:Y:S01]  /*89d0*/  FFMA R4, R27, R20, R4 ;  /* 0x000000141b047223 */ /* 0x000fe20000000004 */
[----:B------:R-:W-:Y:S01]  /*89e0*/  LOP3.LUT R20, R41, 0xffffe000, RZ, 0xc0, !PT ;  /* 0xffffe00029147812 */ /* 0x000fe200078ec0ff */
[----:B------:R-:W-:Y:S01]  /*89f0*/  FFMA R5, R27, R26, R5 ;  /* 0x0000001a1b057223 */ /* 0x000fe20000000005 */
[----:B------:R-:W-:Y:S01]  /*8a00*/  LOP3.LUT R26, R43, 0xffffe000, RZ, 0xc0, !PT ;  /* 0xffffe0002b1a7812 */ /* 0x000fe200078ec0ff */
[----:B------:R-:W-:Y:S01]  /*8a10*/  FMUL R11, R24, R11 ;  /* 0x0000000b180b7220 */ /* 0x000fe20000400000 */
[----:B------:R-:W-:Y:S01]  /*8a20*/  F2FP.TF32.F32.PACK_B R31, R31 ;  /* 0x0000001fff1f723e */ /* 0x000fe200024050ff */
[C---:B------:R-:W-:Y:S01]  /*8a30*/  FFMA R6, R27.reuse, R21, R6 ;  /* 0x000000151b067223 */ /* 0x040fe20000000006 */
[----:B------:R-:W-:Y:S01]  /*8a40*/  LOP3.LUT R21, R42, 0xffffe000, RZ, 0xc0, !PT ;  /* 0xffffe0002a157812 */ /* 0x000fe200078ec0ff */
[C---:B------:R-:W-:Y:S01]  /*8a50*/  FMUL R8, R24.reuse, R12 ;  /* 0x0000000c18087220 */ /* 0x040fe20000400000 */
[----:B------:R-:W-:Y:S01]  /*8a60*/  F2FP.TF32.F32.PACK_B R4, R4 ;  /* 0x00000004ff04723e */ /* 0x000fe200024050ff */
[C---:B------:R-:W-:Y:S01]  /*8a70*/  FMUL R9, R24.reuse, R13 ;  /* 0x0000000d18097220 */ /* 0x040fe20000400000 */
[----:B------:R-:W-:Y:S01]  /*8a80*/  F2FP.TF32.F32.PACK_B R5, R5 ;  /* 0x00000005ff05723e */ /* 0x000fe200024050ff */
[----:B------:R1:W-:Y:S01]  /*8a90*/  STSM.16.M88.4 [R85+0x400], R28 ;  /* 0x0004001c55007844 */ /* 0x0003e20000000200 */
[----:B------:R-:W-:Y:S01]  /*8aa0*/  F2FP.TF32.F32.PACK_B R6, R6 ;  /* 0x00000006ff06723e */ /* 0x000fe200024050ff */
[C---:B------:R-:W-:Y:S01]  /*8ab0*/  FMUL R10, R24.reuse, R14 ;  /* 0x0000000e180a7220 */ /* 0x040fe20000400000 */
[C---:B------:R-:W-:Y:S01]  /*8ac0*/  FFMA R7, R27.reuse, R32, R11 ;  /* 0x000000201b077223 */ /* 0x040fe2000000000b */
[----:B------:R-:W-:Y:S01]  /*8ad0*/  FMUL R15, R24, R15 ;  /* 0x0000000f180f7220 */ /* 0x000fe20000400000 */
[C---:B------:R-:W-:Y:S01]  /*8ae0*/  FFMA R8, R27.reuse, R33, R8 ;  /* 0x000000211b087223 */ /* 0x040fe20000000008 */
[----:B------:R-:W-:Y:S01]  /*8af0*/  LOP3.LUT R33, R36, 0xffffe000, RZ, 0xc0, !PT ;  /* 0xffffe00024217812 */ /* 0x000fe200078ec0ff */
[C---:B------:R-:W-:Y:S01]  /*8b00*/  FFMA R9, R27.reuse, R20, R9 ;  /* 0x000000141b097223 */ /* 0x040fe20000000009 */
[----:B------:R-:W-:Y:S01]  /*8b10*/  FFMA R10, R27, R21, R10 ;  /* 0x000000151b0a7223 */ /* 0x000fe2000000000a */
[C---:B------:R-:W-:Y:S01]  /*8b20*/  FMUL R12, R24.reuse, R16 ;  /* 0x00000010180c7220 */ /* 0x040fe20000400000 */
[----:B------:R-:W-:Y:S01]  /*8b30*/  LOP3.LUT R20, R37, 0xffffe000, RZ, 0xc0, !PT ;  /* 0xffffe00025147812 */ /* 0x000fe200078ec0ff */
[----:B------:R-:W-:Y:S01]  /*8b40*/  FFMA R11, R27, R26, R15 ;  /* 0x0000001a1b0b7223 */ /* 0x000fe2000000000f */
[----:B------:R-:W-:Y:S01]  /*8b50*/  FMUL R13, R24, R17 ;  /* 0x00000011180d7220 */ /* 0x000fe20000400000 */
[----:B------:R-:W-:Y:S01]  /*8b60*/  LOP3.LUT R21, R38, 0xffffe000, RZ, 0xc0, !PT ;  /* 0xffffe00026157812 */ /* 0x000fe200078ec0ff */
[C---:B------:R-:W-:Y:S01]  /*8b70*/  FMUL R14, R24.reuse, R18 ;  /* 0x00000012180e7220 */ /* 0x040fe20000400000 */
[----:B------:R-:W-:Y:S01]  /*8b80*/  LOP3.LUT R26, R39, 0xffffe000, RZ, 0xc0, !PT ;  /* 0xffffe000271a7812 */ /* 0x000fe200078ec0ff */
[----:B------:R-:W-:Y:S01]  /*8b90*/  FMUL R19, R24, R19 ;  /* 0x0000001318137220 */ /* 0x000fe20000400000 */
[----:B------:R-:W-:Y:S01]  /*8ba0*/  F2FP.TF32.F32.PACK_B R7, R7 ;  /* 0x00000007ff07723e */ /* 0x000fe200024050ff */
[C---:B------:R-:W-:Y:S01]  /*8bb0*/  FFMA R12, R27.reuse, R33, R12 ;  /* 0x000000211b0c7223 */ /* 0x040fe2000000000c */
[C---:B------:R-:W-:Y:S01]  /*8bc0*/  FFMA R13, R27.reuse, R20, R13 ;  /* 0x000000141b0d7223 */ /* 0x040fe2000000000d */
[C---:B------:R-:W-:Y:S01]  /*8bd0*/  FFMA R14, R27.reuse, R21, R14 ;  /* 0x000000151b0e7223 */ /* 0x040fe2000000000e */
[----:B------:R-:W-:Y:S01]  /*8be0*/  FFMA R15, R27, R26, R19 ;  /* 0x0000001a1b0f7223 */ /* 0x000fe20000000013 */
[----:B------:R1:W-:Y:S01]  /*8bf0*/  STSM.16.M88.4 [R87], R4 ;  /* 0x0000000457007844 */ /* 0x0003e20000000200 */
[----:B------:R-:W-:Y:S02]  /*8c00*/  F2FP.TF32.F32.PACK_B R8, R8 ;  /* 0x00000008ff08723e */ /* 0x000fe400024050ff */
[----:B------:R-:W-:Y:S02]  /*8c10*/  F2FP.TF32.F32.PACK_B R9, R9 ;  /* 0x00000009ff09723e */ /* 0x000fe400024050ff */
[----:B------:R-:W-:Y:S02]  /*8c20*/  F2FP.TF32.F32.PACK_B R10, R10 ;  /* 0x0000000aff0a723e */ /* 0x000fe400024050ff */
[----:B------:R-:W-:Y:S02]  /*8c30*/  F2FP.TF32.F32.PACK_B R11, R11 ;  /* 0x0000000bff0b723e */ /* 0x000fe400024050ff */
[----:B------:R-:W-:Y:S02]  /*8c40*/  F2FP.TF32.F32.PACK_B R12, R12 ;  /* 0x0000000cff0c723e */ /* 0x000fe400024050ff */
[----:B------:R-:W-:Y:S01]  /*8c50*/  F2FP.TF32.F32.PACK_B R13, R13 ;  /* 0x0000000dff0d723e */ /* 0x000fe200024050ff */
[----:B------:R1:W-:Y:S01]  /*8c60*/  STSM.16.M88.4 [R84], R8 ;  /* 0x0000000854007844 */ /* 0x0003e20000000200 */
[----:B------:R-:W-:Y:S02]  /*8c70*/  F2FP.TF32.F32.PACK_B R14, R14 ;  /* 0x0000000eff0e723e */ /* 0x000fe400024050ff */
[----:B------:R-:W-:Y:S05]  /*8c80*/  F2FP.TF32.F32.PACK_B R15, R15 ;  /* 0x0000000fff0f723e */ /* 0x000fea00024050ff */
[----:B------:R1:W-:Y:S01]  /*8c90*/  STSM.16.M88.4 [R86], R12 ;  /* 0x0000000c56007844 */ /* 0x0003e20000000200 */
[----:B------:R-:W-:Y:S01]  /*8ca0*/  @!PT LDS RZ, [RZ] ;  /* 0x00000000fffff984 */ /* 0x000fe20000000800 */
[----:B------:R-:W-:Y:S01]  /*8cb0*/  @!PT LDS RZ, [RZ] ;  /* 0x00000000fffff984 */ /* 0x000fe20000000800 */
[----:B------:R-:W-:Y:S01]  /*8cc0*/  @!PT LDS RZ, [RZ] ;  /* 0x00000000fffff984 */ /* 0x000fe20000000800 */
[----:B------:R-:W-:Y:S01]  /*8cd0*/  @!PT LDS RZ, [RZ] ;  /* 0x00000000fffff984 */ /* 0x000fe20000000800 */
[----:B------:R2:W-:Y:S07]  /*8ce0*/  MEMBAR.ALL.CTA ;  /* 0x0000000000007992 */ /* 0x0005ee0000008000 */
[----:B--2---:R-:W2:Y:S02]  /*8cf0*/  FENCE.VIEW.ASYNC.S ;  /* 0x00000000000073c6 */ /* 0x004ea40000000000 */
[----:B--2---:R-:W-:Y:S06]  /*8d00*/  BAR.SYNC.DEFER_BLOCKING 0x1, 0x80 ;  /* 0x0042000000007b1d */ /* 0x004fec0000010000 */
[----:B------:R-:W-:Y:S05]  /*8d10*/  @P0 BRA `(.L_x_96) ;  /* 0x0000000000280947 */ /* 0x000fea0003800000 */
[----:B------:R-:W2:Y:S01]  /*8d20*/  LDCU.64 UR6, c[0x0][0x348] ;  /* 0x00006900ff0677ac */ /* 0x000ea20008000a00 */
[----:B------:R-:W-:Y:S02]  /*8d30*/  R2UR UR42, R76 ;  /* 0x000000004c2a72ca */ /* 0x000fe400000e0000 */
[----:B------:R-:W-:Y:S01]  /*8d40*/  R2UR UR43, R74 ;  /* 0x000000004a2b72ca */ /* 0x000fe200000e0000 */
[----:B------:R-:W-:Y:S01]  /*8d50*/  ULEA UR5, UR49, UR48, 0xd ;  /* 0x0000003031057291 */ /* 0x000fe2000f8e68ff */
[----:B------:R-:W-:Y:S03]  /*8d60*/  R2UR UR44, R75 ;  /* 0x000000004b2c72ca */ /* 0x000fe600000e0000 */
[----:B------:R-:W-:Y:S02]  /*8d70*/  UIADD3 UR40, UPT, UPT, UR5, 0x400, URZ ;  /* 0x0000040005287890 */ /* 0x000fe4000fffe0ff */
[----:B--2---:R-:W-:Y:S04]  /*8d80*/  UIADD3 UR4, UP0, UPT, UR6, 0x680, URZ ;  /* 0x0000068006047890 */ /* 0x004fe8000ff1e0ff */
[----:B------:R-:W-:Y:S09]  /*8d90*/  UIADD3.X UR5, UPT, UPT, URZ, UR7, URZ, UP0, !UPT ;  /* 0x00000007ff057290 */ /* 0x000ff200087fe4ff */
[----:B------:R2:W-:Y:S02]  /*8da0*/  UTMASTG.4D.IM2COL [UR40], [UR4] ;  /* 0x00000028040073b5 */ /* 0x0005e40008058000 */
[----:B--2---:R0:W-:Y:S02]  /*8db0*/  UTMACMDFLUSH ;  /* 0x00000000000079b7 */ /* 0x0041e40000000000 */
.L_x_96:
[----:B------:R-:W-:Y:S05]  /*8dc0*/  BSYNC.RECONVERGENT B0 ;  /* 0x0000000000007941 */ /* 0x000fea0003800200 */
.L_x_95:
[----:B------:R-:W-:Y:S01]  /*8dd0*/  UIADD3 UR42, UPT, UPT, UR49, 0x1, URZ ;  /* 0x00000001312a7890 */ /* 0x000fe2000fffe0ff */
[----:B------:R-:W-:Y:S03]  /*8de0*/  BSSY.RECONVERGENT B0, `(.L_x_97) ;  /* 0x0000005000007945 */ /* 0x000fe60003800200 */
[----:B------:R-:W-:Y:S04]  /*8df0*/  UISETP.NE.AND UP0, UPT, UR42, 0x3, UPT ;  /* 0x000000032a00788c */ /* 0x000fe8000bf05270 */
[----:B------:R-:W-:Y:S01]  /*8e00*/  USEL UR40, UR42, URZ, UP0 ;  /* 0x000000ff2a287287 */ /* 0x000fe20008000000 */
[----:B------:R-:W-:Y:S11]  /*8e10*/  @P0 BRA `(.L_x_98) ;  /* 0x0000000000040947 */ /* 0x000ff60003800000 */
[----:B------:R-:W-:Y:S04]  /*8e20*/  DEPBAR.LE SB0, 0x1 ;  /* 0x000080400000791a */ /* 0x000fe80000000000 */
.L_x_98:
[----:B------:R-:W-:Y:S05]  /*8e30*/  BSYNC.RECONVERGENT B0 ;  /* 0x0000000000007941 */ /* 0x000fea0003800200 */
.L_x_97:
[----:B------:R-:W-:Y:S01]  /*8e40*/  BAR.SYNC.DEFER_BLOCKING 0x1, 0x80 ;  /* 0x0042000000007b1d */ /* 0x000fe20000010000 */
[----:B------:R-:W-:Y:S01]  /*8e50*/  ISETP.NE.AND P1, PT, R78, RZ, PT ;  /* 0x000000ff4e00720c */ /* 0x000fe20003f25270 */
[----:B------:R-:W-:Y:S01]  /*8e60*/  UISETP.NE.AND UP0, UPT, UR53, URZ, UPT ;  /* 0x000000ff3500728c */ /* 0x000fe2000bf05270 */
[----:B------:R-:W-:Y:S11]  /*8e70*/  LEA R3, R35, UR48, 0x3 ;  /* 0x0000003023037c11 */ /* 0x000ff6000f8e18ff */
[----:B-1----:R-:W-:Y:S01]  /*8e80*/  @P1 SHF.L.U32 R4, R34, 0x1f, RZ ;  /* 0x0000001f22041819 */ /* 0x002fe200000006ff */
[----:B------:R-:W-:Y:S06]  /*8e90*/  BRA.U !UP0, `(.L_x_99) ;  /* 0x0000000108247547 */ /* 0x000fec000b800000 */
[----:B------:R-:W1:Y:S01]  /*8ea0*/  S2R R0, SR_CgaCtaId ;  /* 0x0000000000007919 */ /* 0x000e620000008800 */
[----:B------:R-:W-:Y:S01]  /*8eb0*/  IMAD.U32 R2, RZ, RZ, UR51 ;  /* 0x00000033ff027e24 */ /* 0x000fe2000f8e00ff */
[----:B------:R-:W-:Y:S04]  /*8ec0*/  UIADD3 UR4, UPT, UPT, UR51, 0x1, URZ ;  /* 0x0000000133047890 */ /* 0x000fe8000fffe0ff */
[----:B------:R-:W-:Y:S01]  /*8ed0*/  @P1 LEA R2, R2, UR48, 0x3 ;  /* 0x0000003002021c11 */ /* 0x000fe2000f8e18ff */
[----:B------:R-:W-:Y:S04]  /*8ee0*/  UISETP.NE.AND UP0, UPT, UR4, 0x3, UPT ;  /* 0x000000030400788c */ /* 0x000fe8000bf05270 */
[----:B------:R-:W-:Y:S01]  /*8ef0*/  @P1 VIADD R5, R2, 0x78 ;  /* 0x0000007802051836 */ /* 0x000fe20000000000 */
[----:B------:R-:W-:Y:S04]  /*8f00*/  USEL UR51, UR4, URZ, UP0 ;  /* 0x000000ff04337287 */ /* 0x000fe80008000000 */
[----:B-1----:R-:W-:Y:S04]  /*8f10*/  @P1 PRMT R0, R0, 0x654, R5 ;  /* 0x0000065400001816 */ /* 0x002fe80000000005 */
[----:B------:R1:W-:Y:S04]  /*8f20*/  @P1 SYNCS.ARRIVE.TRANS64.RED.A1T0 RZ, [R0+URZ], RZ ;  /* 0x000000ff00ff19a7 */ /* 0x0003e800081004ff */
.L_x_99:
[----:B------:R-:W2:Y:S01]  /*8f30*/  @P1 SYNCS.PHASECHK.TRANS64.TRYWAIT P0, [R3+URZ+0x60], R4 ;  /* 0x00006004030015a7 */ /* 0x000ea200080011ff */
[----:B------:R-:W-:Y:S01]  /*8f40*/  BSSY B1, `(.L_x_100) ;  /* 0x0000017000017945 */ /* 0x000fe20003800000 */
[----:B--2---:R-:W-:Y:S03]  /*8f50*/  @P1 SEL R82, RZ, 0x1, !P0 ;  /* 0x00000001ff521807 */ /* 0x004fe60004000000 */
[----:B------:R-:W-:Y:S05]  /*8f60*/  @!P1 BRA `(.L_x_101) ;  /* 0x0000000000509947 */ /* 0x000fea0003800000 */
[----:B------:R-:W-:Y:S01]  /*8f70*/  ISETP.NE.AND P1, PT, R83, RZ, PT ;  /* 0x000000ff5300720c */ /* 0x000fe20003f25270 */
[----:B------:R-:W-:Y:S01]  /*8f80*/  BSSY B0, `(.L_x_102) ;  /* 0x000000a000007945 */ /* 0x000fe20003800000 */
[----:B------:R-:W-:Y:S11]  /*8f90*/  ISETP.NE.AND P0, PT, R82, RZ, PT ;  /* 0x000000ff5200720c */ /* 0x000ff60003f05270 */
[----:B------:R-:W-:Y:S05]  /*8fa0*/  @P1 IMAD R4, R35, 0x800, R60 ;  /* 0x0000080023041824 */ /* 0x000fea00078e023c */
[----:B------:R-:W-:Y:S05]  /*8fb0*/  @P1 LEA R4, R4, UR48, 0x2 ;  /* 0x0000003004041c11 */ /* 0x000fea000f8e10ff */
[--C-:B-1----:R-:W-:Y:S02]  /*8fc0*/  @P1 IMAD.IADD R0, R80, 0x1, R4.reuse ;  /* 0x0000000150001824 */ /* 0x102fe400078e0204 */
[----:B------:R-:W-:Y:S01]  /*8fd0*/  @P1 IMAD.IADD R2, R79, 0x1, R4 ;  /* 0x000000014f021824 */ /* 0x000fe200078e0204 */
[----:B------:R-:W-:Y:S06]  /*8fe0*/  @P0 BRA `(.L_x_103) ;  /* 0x00000000000c0947 */ /* 0x000fec0003800000 */
[----:B------:R-:W-:Y:S04]  /*8ff0*/  SHF.L.U32 R34, R34, 0x1f, RZ ;  /* 0x0000001f22227819 */ /* 0x000fe800000006ff */
[----:B------:R-:W1:Y:S02]  /*9000*/  SYNCS.PHASECHK.TRANS64.TRYWAIT P0, [R3+URZ+0x60], R34 ;  /* 0x00006022030075a7 */ /* 0x000e6400080011ff */
[----:B-1----:R-:W-:Y:S05]  /*9010*/  @!P0 BRA `(.L_x_104) ;  /* 0x00000014006c8947 */ /* 0x002fea0003800000 */
.L_x_103:
[----:B------:R-:W-:Y:S05]  /*9020*/  BSYNC B0 ;  /* 0x0000000000007941 */ /* 0x000fea0003800000 */
.L_x_102:
[----:B------:R-:W-:Y:S11]  /*9030*/  ISETP.NE.AND P0, PT, R83, RZ, PT ;  /* 0x000000ff5300720c */ /* 0x000ff60003f05270 */
[----:B------:R-:W-:Y:S02]  /*9040*/  @!UPT UIADD3 URZ, UPT, UPT, URZ, URZ, URZ ;  /* 0x000000fffffff290 */ /* 0x000fe4000fffe0ff */
[----:B-1----:R-:W-:Y:S01]  /*9050*/  @P0 IADD3 R3, PT, PT, R79, R0, RZ ;  /* 0x000000004f030210 */ /* 0x002fe20007ffe0ff */
[----:B------:R-:W-:Y:S05]  /*9060*/  @P0 WARPSYNC.ALL ;  /* 0x0000000000000948 */ /* 0x000fea0003800000 */
[----:B------:R2:W3:Y:S04]  /*9070*/  @P0 LDSM.16.M88.4 R48, [R4+0x400] ;  /* 0x000400000430083b */ /* 0x0004e80000000200 */
[----:B------:R2:W4:Y:S04]  /*9080*/  @P0 LDSM.16.M88.4 R44, [R2+0x400] ;  /* 0x00040000022c083b */ /* 0x0005280000000200 */
[----:B------:R2:W1:Y:S04]  /*9090*/  @P0 LDSM.16.M88.4 R40, [R0+0x400] ;  /* 0x000400000028083b */ /* 0x0004680000000200 */
[----:B------:R2:W1:Y:S02]  /*90a0*/  @P0 LDSM.16.M88.4 R36, [R3+0x400] ;  /* 0x000400000324083b */ /* 0x0004640000000200 */
.L_x_101:
[----:B------:R-:W-:Y:S05]  /*90b0*/  BSYNC B1 ;  /* 0x0000000000017941 */ /* 0x000fea0003800000 */
.L_x_100:
[----:B-12---:R-:W-:Y:S05]  /*90c0*/  VIADD R0, R25, 0x20 ;  /* 0x0000002019007836 */ /* 0x006fea0000000000 */
[----:B------:R-:W-:Y:S04]  /*90d0*/  SHF.R.U32.HI R0, RZ, 0x15, R0 ;  /* 0x00000015ff007819 */ /* 0x000fe80000011600 */
[----:B------:R-:W-:Y:S11]  /*90e0*/  LOP3.LUT P0, RZ, R0, 0x3, R63, 0x48, !PT ;  /* 0x0000000300ff7812 */ /* 0x000ff6000780483f */
[----:B------:R-:W-:Y:S02]  /*90f0*/  @!UPT UIADD3 URZ, UPT, UPT, URZ, URZ, URZ ;  /* 0x000000fffffff290 */ /* 0x000fe4000fffe0ff */
[----:B------:R-:W-:Y:S05]  /*9100*/  @!P0 BRA `(.L_x_105) ;  /* 0x0000000000408947 */ /* 0x000fea0003800000 */
[----:B------:R-:W1:Y:S01]  /*9110*/  LDCU.64 UR8, c[0x4][0x70] ;  /* 0x01000e00ff0877ac */ /* 0x000e620008000a00 */
[----:B------:R-:W-:Y:S01]  /*9120*/  MOV R3, 0x0 ;  /* 0x0000000000037802 */ /* 0x000fe20000000f00 */
[----:B------:R-:W-:Y:S02]  /*9130*/  HFMA2 R12, -RZ, RZ, 0, 5.9604644775390625e-08 ;  /* 0x00000001ff0c7431 */ /* 0x000fe400000001ff */
[----:B------:R-:W-:Y:S02]  /*9140*/  IMAD.MOV.U32 R8, RZ, RZ, 0x192 ;  /* 0x00000192ff087424 */ /* 0x000fe400078e00ff */
[----:B------:R-:W-:Y:S01]  /*9150*/  IMAD.MOV.U32 R13, RZ, RZ, RZ ;  /* 0x000000ffff0d7224 */ /* 0x000fe200078e00ff */
[----:B------:R-:W2:Y:S01]  /*9160*/  LDCU.64 UR6, c[0x4][0x78] ;  /* 0x01000f00ff0677ac */ /* 0x000ea20008000a00 */
[----:B------:R-:W3:Y:S01]  /*9170*/  LDC.64 R2, c[0x4][R3] ;  /* 0x0100000003027b82 */ /* 0x000ee20000000a00 */
[----:B------:R-:W5:Y:S01]  /*9180*/  LDCU.64 UR4, c[0x4][0x10] ;  /* 0x01000200ff0477ac */ /* 0x000f620008000a00 */
[----:B-1----:R-:W-:Y:S01]  /*9190*/  MOV R5, UR9 ;  /* 0x0000000900057c02 */ /* 0x002fe20008000f00 */
[----:B------:R-:W-:Y:S01]  /*91a0*/  IMAD.U32 R4, RZ, RZ, UR8 ;  /* 0x00000008ff047e24 */ /* 0x000fe2000f8e00ff */
[----:B--2---:R-:W-:Y:S01]  /*91b0*/  MOV R7, UR7 ;  /* 0x0000000700077c02 */ /* 0x004fe20008000f00 */
[----:B------:R-:W-:Y:S01]  /*91c0*/  IMAD.U32 R6, RZ, RZ, UR6 ;  /* 0x00000006ff067e24 */ /* 0x000fe2000f8e00ff */
[----:B-----5:R-:W-:Y:S01]  /*91d0*/  MOV R11, UR5 ;  /* 0x00000005000b7c02 */ /* 0x020fe20008000f00 */
[----:B------:R-:W-:Y:S02]  /*91e0*/  IMAD.U32 R10, RZ, RZ, UR4 ;  /* 0x00000004ff0a7e24 */ /* 0x000fe4000f8e00ff */
[----:B------:R-:W-:Y:S07]  /*91f0*/  LEPC R20, `(.L_x_105) ;  /* 0x000000001014794e */ /* 0x000fee0000000000 */
[----:B---34-:R-:W-:Y:S05]  /*9200*/  CALL.ABS.NOINC R2 ;  /* 0x0000000002007343 */ /* 0x018fea0003c00000 */
.L_x_105:
[----:B------:R-:W-:Y:S01]  /*9210*/  ISETP.NE.AND P0, PT, R61, RZ, PT ;  /* 0x000000ff3d00720c */ /* 0x000fe20003f05270 */
[----:B------:R-:W-:Y:S05]  /*9220*/  WARPSYNC.ALL ;  /* 0x0000000000007948 */ /* 0x000fea0003800000 */
[----:B------:R-:W-:Y:S01]  /*9230*/  R2UR UR4, R25 ;  /* 0x00000000190472ca */ /* 0x000fe200000e0000 */
[----:B------:R-:W1:Y:S01]  /*9240*/  S2UR UR5, SR_CgaCtaId ;  /* 0x00000000000579c3 */ /* 0x000e620000008800 */
[----:B---3--:R-:W-:Y:S01]  /*9250*/  LOP3.LUT R0, R48, 0xffffe000, RZ, 0xc0, !PT ;  /* 0xffffe00030007812 */ /* 0x008fe200078ec0ff */
[----:B------:R-:W-:Y:S01]  /*9260*/  BSSY.RECONVERGENT B0, `(.L_x_106) ;  /* 0x0000063000007945 */ /* 0x000fe20003800200 */
[----:B------:R-:W-:Y:S02]  /*9270*/  LOP3.LUT R2, R49, 0xffffe000, RZ, 0xc0, !PT ;  /* 0xffffe00031027812 */ /* 0x000fe400078ec0ff */
[----:B------:R-:W-:Y:S02]  /*9280*/  LOP3.LUT R3, R50, 0xffffe000, RZ, 0xc0, !PT ;  /* 0xffffe00032037812 */ /* 0x000fe400078ec0ff */
[----:B------:R-:W-:Y:S02]  /*9290*/  LOP3.LUT R20, R51, 0xffffe000, RZ, 0xc0, !PT ;  /* 0xffffe00033147812 */ /* 0x000fe400078ec0ff */
[----:B----4-:R-:W-:Y:S02]  /*92a0*/  LOP3.LUT R21, R44, 0xffffe000, RZ, 0xc0, !PT ;  /* 0xffffe0002c157812 */ /* 0x010fe400078ec0ff */
[----:B------:R-:W-:Y:S01]  /*92b0*/  LOP3.LUT R26, R45, 0xffffe000, RZ, 0xc0, !PT ;  /* 0xffffe0002d1a7812 */ /* 0x000fe200078ec0ff */
[----:B------:R-:W2:Y:S01]  /*92c0*/  LDTM.16dp128bit.x8 R4, tmem[UR4+0x20] ;  /* 0x00002004000479ee */ /* 0x000ea20008180000 */
[----:B------:R-:W-:Y:S01]  /*92d0*/  R2UR UR4, R81 ;  /* 0x00000000510472ca */ /* 0x000fe200000e0000 */
[----:B------:R-:W-:Y:S01]  /*92e0*/  IMAD.U32 R81, RZ, RZ, UR40 ;  /* 0x00000028ff517e24 */ /* 0x000fe2000f8e00ff */
[----:B------:R-:W-:Y:S01]  /*92f0*/  LOP3.LUT R29, R46, 0xffffe000, RZ, 0xc0, !PT ;  /* 0xffffe0002e1d7812 */ /* 0x000fe200078ec0ff */
[----:B------:R-:W-:Y:S01]  /*9300*/  NOP ;  /* 0x0000000000007918 */ /* 0x000fe20000000000 */
[----:B------:R-:W-:Y:S01]  /*9310*/  LOP3.LUT R28, R47, 0xffffe000, RZ, 0xc0, !PT ;  /* 0xffffe0002f1c7812 */ /* 0x000fe200078ec0ff */
[----:B------:R-:W-:Y:S01]  /*9320*/  IMAD R81, R81, 0x800, R60 ;  /* 0x0000080051517824 */ /* 0x000fe200078e023c */
[----:B------:R-:W-:Y:S02]  /*9330*/  LOP3.LUT R31, R40, 0xffffe000, RZ, 0xc0, !PT ;  /* 0xffffe000281f7812 */ /* 0x000fe400078ec0ff */
[----:B------:R-:W-:Y:S02]  /*9340*/  LOP3.LUT R30, R41, 0xffffe000, RZ, 0xc0, !PT ;  /* 0xffffe000291e7812 */ /* 0x000fe400078ec0ff */
[----:B------:R-:W-:Y:S02]  /*9350*/  LOP3.LUT R33, R42, 0xffffe000, RZ, 0xc0, !PT ;  /* 0xffffe0002a217812 */ /* 0x000fe400078ec0ff */
[----:B------:R-:W-:Y:S01]  /*9360*/  LOP3.LUT R32, R43, 0xffffe000, RZ, 0xc0, !PT ;  /* 0xffffe0002b207812 */ /* 0x000fe200078ec0ff */
[----:B------:R-:W-:Y:S01]  /*9370*/  UIADD3 UR4, UPT, UPT, UR4, 0xc0, URZ ;  /* 0x000000c004047890 */ /* 0x000fe2000fffe0ff */
[----:B------:R-:W-:Y:S02]  /*9380*/  LOP3.LUT R35, R36, 0xffffe000, RZ, 0xc0, !PT ;  /* 0xffffe00024237812 */ /* 0x000fe400078ec0ff */
[----:B------:R-:W-:Y:S02]  /*9390*/  LOP3.LUT R34, R37, 0xffffe000, RZ, 0xc0, !PT ;  /* 0xffffe00025227812 */ /* 0x000fe400078ec0ff */
[----:B------:R-:W-:Y:S02]  /*93a0*/  LEA R81, R81, UR48, 0x2 ;  /* 0x0000003051517c11 */ /* 0x000fe4000f8e10ff */
[----:B------:R-:W-:Y:S02]  /*93b0*/  LOP3.LUT R37, R38, 0xffffe000, RZ, 0xc0, !PT ;  /* 0xffffe00026257812 */ /* 0x000fe400078ec0ff */
[----:B------:R-:W-:Y:S01]  /*93c0*/  LOP3.LUT R36, R39, 0xffffe000, RZ, 0xc0, !PT ;  /* 0xffffe00027247812 */ /* 0x000fe200078ec0ff */
[C---:B--2---:R-:W-:Y:S01]  /*93d0*/  FMUL R4, R24.reuse, R4 ;  /* 0x0000000418047220 */ /* 0x044fe20000400000 */
[--C-:B------:R-:W-:Y:S01]  /*93e0*/  IADD3 R82, PT, PT, R79, 0x400, R81.reuse ;  /* 0x000004004f527810 */ /* 0x100fe20007ffe051 */
[----:B------:R-:W-:Y:S01]  /*93f0*/  FMUL R5, R24, R5 ;  /* 0x0000000518057220 */ /* 0x000fe20000400000 */
[----:B------:R-:W-:Y:S01]  /*9400*/  IADD3 R80, PT, PT, R80, 0x400, R81 ;  /* 0x0000040050507810 */ /* 0x000fe20007ffe051 */
[C---:B------:R-:W-:Y:S01]  /*9410*/  FMUL R6, R24.reuse, R6 ;  /* 0x0000000618067220 */ /* 0x040fe20000400000 */
[C---:B------:R-:W-:Y:S01]  /*9420*/  FMUL R7, R24.reuse, R7 ;  /* 0x0000000718077220 */ /* 0x040fe20000400000 */
[C---:B------:R-:W-:Y:S01]  /*9430*/  FFMA R4, R27.reuse, R0, R4 ;  /* 0x000000001b047223 */ /* 0x040fe20000000004 */
[C---:B------:R-:W-:Y:S01]  /*9440*/  FMUL R8, R24.reuse, R8 ;  /* 0x0000000818087220 */ /* 0x040fe20000400000 */
[C---:B------:R-:W-:Y:S01]  /*9450*/  FFMA R5, R27.reuse, R2, R5 ;  /* 0x000000021b057223 */ /* 0x040fe20000000005 */
[C---:B------:R-:W-:Y:S01]  /*9460*/  FMUL R9, R24.reuse, R9 ;  /* 0x0000000918097220 */ /* 0x040fe20000400000 */
[C---:B------:R-:W-:Y:S01]  /*9470*/  FFMA R6, R27.reuse, R3, R6 ;  /* 0x000000031b067223 */ /* 0x040fe20000000006 */
[----:B------:R-:W-:Y:S01]  /*9480*/  F2FP.TF32.F32.PACK_B R4, R4 ;  /* 0x00000004ff04723e */ /* 0x000fe200024050ff */
[C---:B------:R-:W-:Y:S01]  /*9490*/  FMUL R10, R24.reuse, R10 ;  /* 0x0000000a180a7220 */ /* 0x040fe20000400000 */
[----:B------:R-:W-:Y:S01]  /*94a0*/  F2FP.TF32.F32.PACK_B R5, R5 ;  /* 0x00000005ff05723e */ /* 0x000fe200024050ff */
[C---:B------:R-:W-:Y:S01]  /*94b0*/  FFMA R7, R27.reuse, R20, R7 ;  /* 0x000000141b077223 */ /* 0x040fe20000000007 */
[C---:B------:R-:W-:Y:S01]  /*94c0*/  FMUL R11, R24.reuse, R11 ;  /* 0x0000000b180b7220 */ /* 0x040fe20000400000 */
[----:B-1----:R-:W-:Y:S01]  /*94d0*/  UPRMT UR4, UR5, 0x654, UR4 ;  /* 0x0000065405047896 */ /* 0x002fe20008000004 */
[C---:B------:R-:W-:Y:S01]  /*94e0*/  FFMA R8, R27.reuse, R21, R8 ;  /* 0x000000151b087223 */ /* 0x040fe20000000008 */
[C---:B------:R-:W-:Y:S01]  /*94f0*/  FMUL R12, R24.reuse, R12 ;  /* 0x0000000c180c7220 */ /* 0x040fe20000400000 */
[C---:B------:R-:W-:Y:S01]  /*9500*/  FFMA R9, R27.reuse, R26, R9 ;  /* 0x0000001a1b097223 */ /* 0x040fe20000000009 */
[C---:B------:R-:W-:Y:S01]  /*9510*/  FMUL R13, R24.reuse, R13 ;  /* 0x0000000d180d7220 */ /* 0x040fe20000400000 */
[C---:B------:R-:W-:Y:S01]  /*9520*/  FFMA R10, R27.reuse, R29, R10 ;  /* 0x0000001d1b0a7223 */ /* 0x040fe2000000000a */
[C---:B------:R-:W-:Y:S01]  /*9530*/  FMUL R14, R24.reuse, R14 ;  /* 0x0000000e180e7220 */ /* 0x040fe20000400000 */
[C---:B------:R-:W-:Y:S01]  /*9540*/  FFMA R11, R27.reuse, R28, R11 ;  /* 0x0000001c1b0b7223 */ /* 0x040fe2000000000b */
[C---:B------:R-:W-:Y:S01]  /*9550*/  FMUL R15, R24.reuse, R15 ;  /* 0x0000000f180f7220 */ /* 0x040fe20000400000 */
[----:B------:R-:W-:Y:S01]  /*9560*/  F2FP.TF32.F32.PACK_B R6, R6 ;  /* 0x00000006ff06723e */ /* 0x000fe200024050ff */
[C---:B------:R-:W-:Y:S01]  /*9570*/  FFMA R12, R27.reuse, R31, R12 ;  /* 0x0000001f1b0c7223 */ /* 0x040fe2000000000c */
[----:B------:R-:W-:Y:S01]  /*9580*/  F2FP.TF32.F32.PACK_B R7, R7 ;  /* 0x00000007ff07723e */ /* 0x000fe200024050ff */
[C---:B------:R-:W-:Y:S01]  /*9590*/  FMUL R16, R24.reuse, R16 ;  /* 0x0000001018107220 */ /* 0x040fe20000400000 */
[C---:B------:R-:W-:Y:S01]  /*95a0*/  FFMA R13, R27.reuse, R30, R13 ;  /* 0x0000001e1b0d7223 */ /* 0x040fe2000000000d */
[C---:B------:R-:W-:Y:S01]  /*95b0*/  FMUL R17, R24.reuse, R17 ;  /* 0x0000001118117220 */ /* 0x040fe20000400000 */
[C---:B------:R-:W-:Y:S01]  /*95c0*/  FFMA R14, R27.reuse, R33, R14 ;  /* 0x000000211b0e7223 */ /* 0x040fe2000000000e */
[C---:B------:R-:W-:Y:S01]  /*95d0*/  FMUL R18, R24.reuse, R18 ;  /* 0x0000001218127220 */ /* 0x040fe20000400000 */
[C---:B------:R-:W-:Y:S01]  /*95e0*/  FFMA R15, R27.reuse, R32, R15 ;  /* 0x000000201b0f7223 */ /* 0x040fe2000000000f */
[----:B------:R-:W-:Y:S01]  /*95f0*/  FMUL R19, R24, R19 ;  /* 0x0000001318137220 */ /* 0x000fe20000400000 */
[----:B------:R-:W-:Y:S01]  /*9600*/  F2FP.TF32.F32.PACK_B R8, R8 ;  /* 0x00000008ff08723e */ /* 0x000fe200024050ff */
[C---:B------:R-:W-:Y:S01]  /*9610*/  FFMA R16, R27.reuse, R35, R16 ;  /* 0x000000231b107223 */ /* 0x040fe20000000010 */
[----:B------:R-:W-:Y:S01]  /*9620*/  F2FP.TF32.F32.PACK_B R9, R9 ;  /* 0x00000009ff09723e */ /* 0x000fe200024050ff */
[----:B------:R-:W-:Y:S01]  /*9630*/  SYNCS.ARRIVE.TRANS64.RED.A1T0 RZ, [UR4], RZ ;  /* 0x000000ffffff79a7 */ /* 0x000fe20008100404 */
[----:B------:R1:W-:Y:S01]  /*9640*/  STSM.16.M88.4 [R81+0x400], R4 ;  /* 0x0004000451007844 */ /* 0x0003e20000000200 */
[----:B------:R-:W-:Y:S01]  /*9650*/  F2FP.TF32.F32.PACK_B R10, R10 ;  /* 0x0000000aff0a723e */ /* 0x000fe200024050ff */
[C---:B------:R-:W-:Y:S01]  /*9660*/  FFMA R17, R27.reuse, R34, R17 ;  /* 0x000000221b117223 */ /* 0x040fe20000000011 */
[----:B------:R-:W-:Y:S01]  /*9670*/  F2FP.TF32.F32.PACK_B R11, R11 ;  /* 0x0000000bff0b723e */ /* 0x000fe200024050ff */
[C---:B------:R-:W-:Y:S01]  /*9680*/  FFMA R18, R27.reuse, R37, R18 ;  /* 0x000000251b127223 */ /* 0x040fe20000000012 */
[----:B------:R-:W-:Y:S01]  /*9690*/  FFMA R19, R27, R36, R19 ;  /* 0x000000241b137223 */ /* 0x000fe20000000013 */
[----:B------:R-:W-:Y:S01]  /*96a0*/  F2FP.TF32.F32.PACK_B R12, R12 ;  /* 0x0000000cff0c723e */ /* 0x000fe200024050ff */
[----:B------:R-:W-:Y:S01]  /*96b0*/  IMAD.IADD R79, R79, 0x1, R80 ;  /* 0x000000014f4f7824 */ /* 0x000fe200078e0250 */
[----:B------:R1:W-:Y:S01]  /*96c0*/  STSM.16.M88.4 [R82], R8 ;  /* 0x0000000852007844 */ /* 0x0003e20000000200 */
        /* <DEDUP_REMOVED lines=21> */
[----:B------:R-:W-:Y:S01]  /*9820*/  R2UR UR12, R75 ;  /* 0x000000004b0c72ca */ /* 0x000fe200000e0000 */
[----:B------:R-:W-:Y:S02]  /*9830*/  UIADD3 UR9, UPT, UPT, UR41, 0x20, URZ ;  /* 0x0000002029097890 */ /* 0x000fe4000fffe0ff */
[----:B------:R-:W-:Y:S02]  /*9840*/  UIADD3 UR8, UPT, UPT, UR5, 0x400, URZ ;  /* 0x0000040005087890 */ /* 0x000fe4000fffe0ff */
[----:B--2---:R-:W-:Y:S04]  /*9850*/  UIADD3 UR4, UP0, UPT, UR6, 0x680, URZ ;  /* 0x0000068006047890 */ /* 0x004fe8000ff1e0ff */
[----:B------:R-:W-:Y:S09]  /*9860*/  UIADD3.X UR5, UPT, UPT, URZ, UR7, URZ, UP0, !UPT ;  /* 0x00000007ff057290 */ /* 0x000ff200087fe4ff */
[----:B------:R2:W-:Y:S02]  /*9870*/  UTMASTG.4D.IM2COL [UR8], [UR4] ;  /* 0x00000008040073b5 */ /* 0x0005e40008058000 */
[----:B--2---:R0:W-:Y:S02]  /*9880*/  UTMACMDFLUSH ;  /* 0x00000000000079b7 */ /* 0x0041e40000000000 */
.L_x_107:
[----:B------:R-:W-:Y:S05]  /*9890*/  BSYNC.RECONVERGENT B0 ;  /* 0x0000000000007941 */ /* 0x000fea0003800200 */
.L_x_106:
[----:B------:R-:W-:Y:S01]  /*98a0*/  UIADD3 UR4, UPT, UPT, UR40, 0x1, URZ ;  /* 0x0000000128047890 */ /* 0x000fe2000fffe0ff */
[----:B------:R-:W-:Y:S03]  /*98b0*/  BSSY.RECONVERGENT B0, `(.L_x_108) ;  /* 0x0000008000007945 */ /* 0x000fe60003800200 */
[----:B------:R-:W-:Y:S04]  /*98c0*/  UISETP.NE.AND UP0, UPT, UR4, 0x3, UPT ;  /* 0x000000030400788c */ /* 0x000fe8000bf05270 */
[----:B------:R-:W-:Y:S02]  /*98d0*/  UISETP.EQ.XOR UP1, UPT, UR42, 0x3, !UP0 ;  /* 0x000000032a00788c */ /* 0x000fe4000c722a70 */
[----:B------:R-:W-:Y:S02]  /*98e0*/  USEL UR49, UR4, URZ, UP0 ;  /* 0x000000ff04317287 */ /* 0x000fe40008000000 */
[----:B------:R-:W-:Y:S04]  /*98f0*/  USEL UR5, URZ, 0x1, !UP1 ;  /* 0x00000001ff057887 */ /* 0x000fe8000c800000 */
[----:B------:R-:W-:Y:S01]  /*9900*/  ULOP3.LUT UR54, UR54, UR5, URZ, 0x3c, !UPT ;  /* 0x0000000536367292 */ /* 0x000fe2000f8e3cff */
[----:B------:R-:W-:Y:S11]  /*9910*/  @P0 BRA `(.L_x_109) ;  /* 0x0000000000040947 */ /* 0x000ff60003800000 */
[----:B------:R-:W-:Y:S04]  /*9920*/  DEPBAR.LE SB0, 0x1 ;  /* 0x000080400000791a */ /* 0x000fe80000000000 */
.L_x_109:
[----:B------:R-:W-:Y:S05]  /*9930*/  BSYNC.RECONVERGENT B0 ;  /* 0x0000000000007941 */ /* 0x000fea0003800200 */
.L_x_108:
[----:B------:R-:W-:Y:S01]  /*9940*/  BAR.SYNC.DEFER_BLOCKING 0x1, 0x80 ;  /* 0x0042000000007b1d */ /* 0x000fe20000010000 */
[----:B------:R-:W-:Y:S01]  /*9950*/  UISETP.NE.AND UP0, UPT, UR53, -0x2, UPT ;  /* 0xfffffffe3500788c */ /* 0x000fe2000bf05270 */
[----:B------:R-:W-:Y:S08]  /*9960*/  IADD3 R0, PT, PT, R22, 0x1, RZ ;  /* 0x0000000116007810 */ /* 0x000ff00007ffe0ff */
[----:B------:R-:W-:Y:S05]  /*9970*/  BRA.U !UP0, `(.L_x_110) ;  /* 0x0000000108287547 */ /* 0x000fea000b800000 */
[----:B------:R-:W2:Y:S01]  /*9980*/  S2R R2, SR_CgaCtaId ;  /* 0x0000000000027919 */ /* 0x000ea20000008800 */
[----:B------:R-:W-:Y:S01]  /*9990*/  ISETP.NE.AND P0, PT, R78, RZ, PT ;  /* 0x000000ff4e00720c */ /* 0x000fe20003f05270 */
[----:B------:R-:W-:Y:S01]  /*99a0*/  IMAD.U32 R3, RZ, RZ, UR51 ;  /* 0x00000033ff037e24 */ /* 0x000fe2000f8e00ff */
[----:B------:R-:W-:Y:S04]  /*99b0*/  UIADD3 UR4, UPT, UPT, UR51, 0x1, URZ ;  /* 0x0000000133047890 */ /* 0x000fe8000fffe0ff */
[----:B------:R-:W-:Y:S04]  /*99c0*/  UISETP.NE.AND UP0, UPT, UR4, 0x3, UPT ;  /* 0x000000030400788c */ /* 0x000fe8000bf05270 */
[----:B------:R-:W-:Y:S03]  /*99d0*/  USEL UR51, UR4, URZ, UP0 ;  /* 0x000000ff04337287 */ /* 0x000fe60008000000 */
[----:B------:R-:W-:Y:S05]  /*99e0*/  @P0 LEA R3, R3, UR48, 0x3 ;  /* 0x0000003003030c11 */ /* 0x000fea000f8e18ff */
[----:B------:R-:W-:Y:S05]  /*99f0*/  @P0 VIADD R3, R3, 0x78 ;  /* 0x0000007803030836 */ /* 0x000fea0000000000 */
[----:B--2---:R-:W-:Y:S04]  /*9a00*/  @P0 PRMT R2, R2, 0x654, R3 ;  /* 0x0000065402020816 */ /* 0x004fe80000000003 */
[----:B------:R2:W-:Y:S03]  /*9a10*/  @P0 SYNCS.ARRIVE.TRANS64.RED.A1T0 RZ, [R2+URZ], RZ ;  /* 0x000000ff02ff09a7 */ /* 0x0005e600081004ff */
.L_x_110:
[----:B------:R-:W-:Y:S01]  /*9a20*/  R2UR UR5, R56 ;  /* 0x00000000380572ca */ /* 0x000fe200000e0000 */
[----:B------:R-:W-:Y:S01]  /*9a30*/  UISETP.NE.AND UP0, UPT, UR63, URZ, UPT ;  /* 0x000000ff3f00728c */ /* 0x000fe2000bf05270 */
[----:B------:R-:W-:Y:S01]  /*9a40*/  R2UR UR4, R57 ;  /* 0x00000000390472ca */ /* 0x000fe200000e0000 */
[----:B------:R-:W-:Y:S01]  /*9a50*/  UIADD3 UR53, UPT, UPT, UR53, 0x2, URZ ;  /* 0x0000000235357890 */ /* 0x000fe2000fffe0ff */
[----:B------:R-:W-:Y:S02]  /*9a60*/  R2UR UR52, R73 ;  /* 0x00000000493472ca */ /* 0x000fe400000e0000 */
[----:B------:R-:W-:Y:S02]  /*9a70*/  ISETP.NE.AND P0, PT, R0, 0x2, PT ;  /* 0x000000020000780c */ /* 0x000fe40003f05270 */
[----:B------:R-:W-:Y:S02]  /*9a80*/  LOP3.LUT R58, R58, 0x1, RZ, 0x3c, !PT ;  /* 0x000000013a3a7812 */ /* 0x000fe400078e3cff */
[----:B--2---:R-:W-:Y:S02]  /*9a90*/  SEL R2, RZ, 0x1, P0 ;  /* 0x00000001ff027807 */ /* 0x004fe40000000000 */
[----:B------:R-:W-:Y:S01]  /*9aa0*/  SEL R22, R0, RZ, P0 ;  /* 0x000000ff00167207 */ /* 0x000fe20000000000 */
[----:B------:R-:W-:Y:S01]  /*9ab0*/  UIADD3 UR25, UPT, UPT, UR36, UR5, URZ ;  /* 0x0000000524197290 */ /* 0x000fe2000fffe0ff */
[----:B------:R-:W-:Y:S01]  /*9ac0*/  LOP3.LUT R59, R59, R2, RZ, 0x3c, !PT ;  /* 0x000000023b3b7212 */ /* 0x000fe200078e3cff */
[----:B------:R-:W-:Y:S01]  /*9ad0*/  UIADD3 UR50, UPT, UPT, UR37, UR4, URZ ;  /* 0x0000000425327290 */ /* 0x000fe2000fffe0ff */
[----:B------:R-:W-:Y:S11]  /*9ae0*/  BRA.U UP0, `(.L_x_111) ;  /* 0xffffffd900747547 */ /* 0x000ff6000b83ffff */
[----:B------:R-:W-:-:S13]  /*9af0*/  R2UR UR4, R70 ;  /* 0x00000000460472ca */ /* 0x000fda00000e0000 */
[----:B------:R-:W-:-:S09]  /*9b00*/  UISETP.NE.AND UP0, UPT, UR4, URZ, UPT ;  /* 0x000000ff0400728c */ /* 0x000fd2000bf05270 */
[----:B------:R-:W-:Y:S05]  /*9b10*/  BRA.U !UP0, `(.L_x_112) ;  /* 0x0000000108487547 */ /* 0x000fea000b800000 */
[----:B------:R-:W2:Y:S02]  /*9b20*/  LDCU.64 UR4, c[0x0][0x890] ;  /* 0x00011200ff0477ac */ /* 0x000ea40008000a00 */
[----:B--2---:R-:W-:-:S04]  /*9b30*/  UISETP.NE.U32.AND UP0, UPT, UR4, URZ, UPT ;  /* 0x000000ff0400728c */ /* 0x004fc8000bf05070 */
[----:B------:R-:W-:-:S09]  /*9b40*/  UISETP.NE.AND.EX UP0, UPT, UR5, URZ, UPT, UP0 ;  /* 0x000000ff0500728c */ /* 0x000fd2000bf05300 */
[----:B------:R-:W-:Y:S05]  /*9b50*/  BRA.U UP0, `(.L_x_113) ;  /* 0x00000001000c7547 */ /* 0x000fea000b800000 */
[----:B------:R-:W-:-:S13]  /*9b60*/  FSETP.NEU.AND P0, PT, R27, RZ, PT ;  /* 0x000000ff1b00720b */ /* 0x000fda0003f0d000 */
[----:B------:R-:W-:Y:S05]  /*9b70*/  @!P0 EXIT ;  /* 0x000000000000894d */ /* 0x000fea0003800000 */
[----:B------:R-:W-:Y:S05]  /*9b80*/  BRA `(.L_x_112) ;  /* 0x00000000002c7947 */ /* 0x000fea0003800000 */
.L_x_113:
[----:B------:R-:W-:Y:S01]  /*9b90*/  ISETP.NE.AND P0, PT, R77, RZ, PT ;  /* 0x000000ff4d00720c */ /* 0x000fe20003f05270 */
[----:B------:R-:W-:-:S12]  /*9ba0*/  BSSY.RECONVERGENT B0, `(.L_x_112) ;  /* 0x0000009000007945 */ /* 0x000fd80003800200 */
[----:B------:R-:W-:Y:S05]  /*9bb0*/  @P0 BRA `(.L_x_114) ;  /* 0x0000000000140947 */ /* 0x000fea0003800000 */
[----:B------:R-:W2:Y:S02]  /*9bc0*/  LDCU.64 UR4, c[0x0][0x888] ;  /* 0x00011100ff0477ac */ /* 0x000ea40008000a00 */
[----:B--2---:R-:W-:-:S04]  /*9bd0*/  ISETP.NE.U32.AND P0, PT, RZ, UR4, PT ;  /* 0x00000004ff007c0c */ /* 0x004fc8000bf05070 */
[----:B------:R-:W-:-:S13]  /*9be0*/  ISETP.NE.AND.EX P0, PT, RZ, UR5, PT, P0 ;  /* 0x00000005ff007c0c */ /* 0x000fda000bf05300 */
[----:B------:R-:W-:Y:S05]  /*9bf0*/  @!P0 EXIT ;  /* 0x000000000000894d */ /* 0x000fea0003800000 */
[----:B------:R-:W-:Y:S05]  /*9c00*/  BRA `(.L_x_115) ;  /* 0x0000000000087947 */ /* 0x000fea0003800000 */
.L_x_114:
[----:B------:R-:W-:-:S13]  /*9c10*/  FSETP.NEU.AND P0, PT, R27, RZ, PT ;  /* 0x000000ff1b00720b */ /* 0x000fda0003f0d000 */
[----:B------:R-:W-:Y:S05]  /*9c20*/  @!P0 EXIT ;  /* 0x000000000000894d */ /* 0x000fea0003800000 */
.L_x_115:
[----:B------:R-:W-:Y:S05]  /*9c30*/  BSYNC.RECONVERGENT B0 ;  /* 0x0000000000007941 */ /* 0x000fea0003800200 */
.L_x_112:
[----:B------:R-:W2:Y:S01]  /*9c40*/  S2UR UR5, SR_CgaCtaId ;  /* 0x00000000000579c3 */ /* 0x000ea20000008800 */
[----:B------:R-:W-:Y:S01]  /*9c50*/  ULEA UR4, UR51, UR48, 0x3 ;  /* 0x0000003033047291 */ /* 0x000fe2000f8e18ff */
[----:B------:R-:W-:-:S04]  /*9c60*/  DEPBAR.LE SB0, 0x0 ;  /* 0x000080000000791a */ /* 0x000fc80000000000 */
[----:B------:R-:W-:-:S04]  /*9c70*/  UIADD3 UR4, UPT, UPT, UR4, 0x78, URZ ;  /* 0x0000007804047890 */ /* 0x000fc8000fffe0ff */
[----:B--2---:R-:W-:-:S09]  /*9c80*/  UPRMT UR4, UR5, 0x654, UR4 ;  /* 0x0000065405047896 */ /* 0x004fd20008000004 */
[----:B------:R-:W-:Y:S01]  /*9c90*/  SYNCS.ARRIVE.TRANS64.RED.A1T0 RZ, [UR4], RZ ;  /* 0x000000ffffff79a7 */ /* 0x000fe20008100404 */
[----:B------:R-:W-:Y:S05]  /*9ca0*/  EXIT ;  /* 0x000000000000794d */ /* 0x000fea0003800000 */
.L_x_24:
[----:B------:R-:W-:Y:S11]  /*9cb0*/  R2UR UR6, R18 ;  /* 0x00000000120672ca */ /* 0x000ff600000e0000 */
[----:B------:R-:W-:Y:S02]  /*9cc0*/  @!UPT UIADD3 URZ, UPT, UPT, URZ, URZ, URZ ;  /* 0x000000fffffff290 */ /* 0x000fe4000fffe0ff */
[----:B------:R-:W-:Y:S07]  /*9cd0*/  MOV R19, UR6 ;  /* 0x0000000600137c02 */ /* 0x000fee0008000f00 */
.L_x_116:
[----:B--2---:R2:W4:Y:S02]  /*9ce0*/  SYNCS.PHASECHK.TRANS64.TRYWAIT P0, [R19+URZ+0x30], R22 ;  /* 0x00003016130075a7 */ /* 0x00452400080011ff */
[----:B----4-:R-:W-:Y:S05]  /*9cf0*/  @!P0 NANOSLEEP.SYNCS 0x989680 ;  /* 0x009896800000895d */ /* 0x010fea0003900000 */
[----:B------:R-:W4:Y:S02]  /*9d00*/  @!P0 SYNCS.PHASECHK.TRANS64 P0, [R19+URZ+0x30], R22 ;  /* 0x00003016130085a7 */ /* 0x000f2400080010ff */
[----:B----4-:R-:W-:Y:S05]  /*9d10*/  @!P0 BRA `(.L_x_116) ;  /* 0xfffffffc00f08947 */ /* 0x010fea000383ffff */
[----:B------:R-:W-:Y:S05]  /*9d20*/  BRA `(.L_x_23) ;  /* 0xffffff8000fc7947 */ /* 0x000fea000383ffff */
.L_x_31:
[----:B------:R-:W-:Y:S11]  /*9d30*/  R2UR UR6, R18 ;  /* 0x00000000120672ca */ /* 0x000ff600000e0000 */
[----:B------:R-:W-:Y:S02]  /*9d40*/  @!UPT UIADD3 URZ, UPT, UPT, URZ, URZ, URZ ;  /* 0x000000fffffff290 */ /* 0x000fe4000fffe0ff */
[----:B------:R-:W-:Y:S07]  /*9d50*/  MOV R19, UR6 ;  /* 0x0000000600137c02 */ /* 0x000fee0008000f00 */
.L_x_117:
[----:B-1----:R1:W2:Y:S02]  /*9d60*/  SYNCS.PHASECHK.TRANS64.TRYWAIT P0, [R19+URZ+0x30], R22 ;  /* 0x00003016130075a7 */ /* 0x0022a400080011ff */
[----:B--2---:R-:W-:Y:S05]  /*9d70*/  @!P0 NANOSLEEP.SYNCS 0x989680 ;  /* 0x009896800000895d */ /* 0x004fea0003900000 */
[----:B------:R-:W2:Y:S02]  /*9d80*/  @!P0 SYNCS.PHASECHK.TRANS64 P0, [R19+URZ+0x30], R22 ;  /* 0x00003016130085a7 */ /* 0x000ea400080010ff */
[----:B--2---:R-:W-:Y:S05]  /*9d90*/  @!P0 BRA `(.L_x_117) ;  /* 0xfffffffc00f08947 */ /* 0x004fea000383ffff */
[----:B------:R-:W-:Y:S05]  /*9da0*/  BRA `(.L_x_30) ;  /* 0xffffff9800247947 */ /* 0x000fea000383ffff */
.L_x_36:
[----:B------:R-:W-:-:S07]  /*9db0*/  MOV R0, UR38 ;  /* 0x0000002600007c02 */ /* 0x000fce0008000f00 */
.L_x_118:
[----:B-1----:R1:W2:Y:S02]  /*9dc0*/  SYNCS.PHASECHK.TRANS64.TRYWAIT P0, [R0+URZ+0xa0], R5 ;  /* 0x0000a005000075a7 */ /* 0x0022a400080011ff */
[----:B--2---:R-:W-:Y:S05]  /*9dd0*/  @!P0 NANOSLEEP.SYNCS 0x989680 ;  /* 0x009896800000895d */ /* 0x004fea0003900000 */
[----:B------:R-:W2:Y:S02]  /*9de0*/  @!P0 SYNCS.PHASECHK.TRANS64 P0, [R0+URZ+0xa0], R5 ;  /* 0x0000a005000085a7 */ /* 0x000ea400080010ff */
[----:B--2---:R-:W-:Y:S05]  /*9df0*/  @!P0 BRA `(.L_x_118) ;  /* 0xfffffffc00f08947 */ /* 0x004fea000383ffff */
[----:B------:R-:W-:Y:S05]  /*9e00*/  BRA `(.L_x_119) ;  /* 0xffffffa400147947 */ /* 0x000fea000383ffff */
.L_x_40:
[----:B------:R-:W-:-:S07]  /*9e10*/  MOV R0, UR4 ;  /* 0x0000000400007c02 */ /* 0x000fce0008000f00 */
.L_x_120:
[----:B-1----:R1:W2:Y:S02]  /*9e20*/  SYNCS.PHASECHK.TRANS64.TRYWAIT P0, [R0+URZ], R3 ;  /* 0x00000003000075a7 */ /* 0x0022a400080011ff */
[----:B--2---:R-:W-:Y:S05]  /*9e30*/  @!P0 NANOSLEEP.SYNCS 0x989680 ;  /* 0x009896800000895d */ /* 0x004fea0003900000 */
[----:B------:R-:W2:Y:S02]  /*9e40*/  @!P0 SYNCS.PHASECHK.TRANS64 P0, [R0+URZ], R3 ;  /* 0x00000003000085a7 */ /* 0x000ea400080010ff */
[----:B--2---:R-:W-:Y:S05]  /*9e50*/  @!P0 BRA `(.L_x_120) ;  /* 0xfffffffc00f08947 */ /* 0x004fea000383ffff */
[----:B------:R-:W-:Y:S05]  /*9e60*/  BRA `(.L_x_121) ;  /* 0xffffffa800cc7947 */ /* 0x000fea000383ffff */
.L_x_41:
[----:B------:R-:W-:-:S07]  /*9e70*/  MOV R0, UR5 ;  /* 0x0000000500007c02 */ /* 0x000fce0008000f00 */
.L_x_122:
[----:B-1----:R1:W2:Y:S02]  /*9e80*/  SYNCS.PHASECHK.TRANS64.TRYWAIT P0, [R0+URZ], R3 ;  /* 0x00000003000075a7 */ /* 0x0022a400080011ff */
[----:B--2---:R-:W-:Y:S05]  /*9e90*/  @!P0 NANOSLEEP.SYNCS 0x989680 ;  /* 0x009896800000895d */ /* 0x004fea0003900000 */
[----:B------:R-:W2:Y:S02]  /*9ea0*/  @!P0 SYNCS.PHASECHK.TRANS64 P0, [R0+URZ], R3 ;  /* 0x00000003000085a7 */ /* 0x000ea400080010ff */
[----:B--2---:R-:W-:Y:S05]  /*9eb0*/  @!P0 BRA `(.L_x_122) ;  /* 0xfffffffc00f08947 */ /* 0x004fea000383ffff */
[----:B------:R-:W-:Y:S05]  /*9ec0*/  BRA `(.L_x_123) ;  /* 0xffffffa800d87947 */ /* 0x000fea000383ffff */
.L_x_42:
[----:B------:R-:W-:-:S07]  /*9ed0*/  MOV R0, UR5 ;  /* 0x0000000500007c02 */ /* 0x000fce0008000f00 */
.L_x_124:
[----:B-1----:R1:W2:Y:S02]  /*9ee0*/  SYNCS.PHASECHK.TRANS64.TRYWAIT P0, [R0+URZ], R3 ;  /* 0x00000003000075a7 */ /* 0x0022a400080011ff */
[----:B--2---:R-:W-:Y:S05]  /*9ef0*/  @!P0 NANOSLEEP.SYNCS 0x989680 ;  /* 0x009896800000895d */ /* 0x004fea0003900000 */
[----:B------:R-:W2:Y:S02]  /*9f00*/  @!P0 SYNCS.PHASECHK.TRANS64 P0, [R0+URZ], R3 ;  /* 0x00000003000085a7 */ /* 0x000ea400080010ff */
[----:B--2---:R-:W-:Y:S05]  /*9f10*/  @!P0 BRA `(.L_x_124) ;  /* 0xfffffffc00f08947 */ /* 0x004fea000383ffff */
[----:B------:R-:W-:Y:S05]  /*9f20*/  BRA `(.L_x_125) ;  /* 0xffffffa800e47947 */ /* 0x000fea000383ffff */
.L_x_43:
[----:B------:R-:W-:-:S07]  /*9f30*/  MOV R0, UR5 ;  /* 0x0000000500007c02 */ /* 0x000fce0008000f00 */
.L_x_126:
[----:B-1----:R1:W2:Y:S02]  /*9f40*/  SYNCS.PHASECHK.TRANS64.TRYWAIT P0, [R0+URZ], R3 ;  /* 0x00000003000075a7 */ /* 0x0022a400080011ff */
[----:B--2---:R-:W-:Y:S05]  /*9f50*/  @!P0 NANOSLEEP.SYNCS 0x989680 ;  /* 0x009896800000895d */ /* 0x004fea0003900000 */
[----:B------:R-:W2:Y:S02]  /*9f60*/  @!P0 SYNCS.PHASECHK.TRANS64 P0, [R0+URZ], R3 ;  /* 0x00000003000085a7 */ /* 0x000ea400080010ff */
[----:B--2---:R-:W-:Y:S05]  /*9f70*/  @!P0 BRA `(.L_x_126) ;  /* 0xfffffffc00f08947 */ /* 0x004fea000383ffff */
[----:B------:R-:W-:Y:S05]  /*9f80*/  BRA `(.L_x_127) ;  /* 0xffffffa800f07947 */ /* 0x000fea000383ffff */
.L_x_44:
[----:B------:R-:W-:-:S07]  /*9f90*/  MOV R0, UR5 ;  /* 0x0000000500007c02 */ /* 0x000fce0008000f00 */
.L_x_128:
[----:B-1----:R1:W2:Y:S02]  /*9fa0*/  SYNCS.PHASECHK.TRANS64.TRYWAIT P0, [R0+URZ], R3 ;  /* 0x00000003000075a7 */ /* 0x0022a400080011ff */
[----:B--2---:R-:W-:Y:S05]  /*9fb0*/  @!P0 NANOSLEEP.SYNCS 0x989680 ;  /* 0x009896800000895d */ /* 0x004fea0003900000 */
[----:B------:R-:W2:Y:S02]  /*9fc0*/  @!P0 SYNCS.PHASECHK.TRANS64 P0, [R0+URZ], R3 ;  /* 0x00000003000085a7 */ /* 0x000ea400080010ff */
[----:B--2---:R-:W-:Y:S05]  /*9fd0*/  @!P0 BRA `(.L_x_128) ;  /* 0xfffffffc00f08947 */ /* 0x004fea000383ffff */
[----:B------:R-:W-:Y:S05]  /*9fe0*/  BRA `(.L_x_129) ;  /* 0xffffffa800fc7947 */ /* 0x000fea000383ffff */
.L_x_47:
[----:B------:R-:W-:-:S07]  /*9ff0*/  MOV R4, UR4 ;  /* 0x0000000400047c02 */ /* 0x000fce0008000f00 */
.L_x_130:
[----:B-1----:R1:W2:Y:S02]  /*a000*/  SYNCS.PHASECHK.TRANS64.TRYWAIT P1, [R4+URZ+0xa8], R7 ;  /* 0x0000a807040075a7 */ /* 0x0022a400080211ff */
[----:B--2---:R-:W-:Y:S05]  /*a010*/  @!P1 NANOSLEEP.SYNCS 0x989680 ;  /* 0x009896800000995d */ /* 0x004fea0003900000 */
[----:B------:R-:W2:Y:S02]  /*a020*/  @!P1 SYNCS.PHASECHK.TRANS64 P1, [R4+URZ+0xa8], R7 ;  /* 0x0000a807040095a7 */ /* 0x000ea400080210ff */
[----:B--2---:R-:W-:Y:S05]  /*a030*/  @!P1 BRA `(.L_x_130) ;  /* 0xfffffffc00f09947 */ /* 0x004fea000383ffff */
[----:B------:R-:W-:Y:S05]  /*a040*/  BRA `(.L_x_131) ;  /* 0xffffffac00687947 */ /* 0x000fea000383ffff */
.L_x_48:
[----:B-1----:R-:W-:-:S07]  /*a050*/  MOV R4, UR4 ;  /* 0x0000000400047c02 */ /* 0x002fce0008000f00 */
.L_x_132:
[----:B-1----:R1:W2:Y:S02]  /*a060*/  SYNCS.PHASECHK.TRANS64.TRYWAIT P1, [R4+URZ+0xa0], R5 ;  /* 0x0000a005040075a7 */ /* 0x0022a400080211ff */
[----:B--2---:R-:W-:Y:S05]  /*a070*/  @!P1 NANOSLEEP.SYNCS 0x989680 ;  /* 0x009896800000995d */ /* 0x004fea0003900000 */
[----:B------:R-:W2:Y:S02]  /*a080*/  @!P1 SYNCS.PHASECHK.TRANS64 P1, [R4+URZ+0xa0], R5 ;  /* 0x0000a005040095a7 */ /* 0x000ea400080210ff */
[----:B--2---:R-:W-:Y:S05]  /*a090*/  @!P1 BRA `(.L_x_132) ;  /* 0xfffffffc00f09947 */ /* 0x004fea000383ffff */
[----:B------:R-:W-:Y:S05]  /*a0a0*/  BRA `(.L_x_133) ;  /* 0xffffffac00707947 */ /* 0x000fea000383ffff */
.L_x_56:
[----:B------:R-:W-:-:S07]  /*a0b0*/  MOV R2, UR23 ;  /* 0x0000001700027c02 */ /* 0x000fce0008000f00 */
.L_x_134:
[----:B-1----:R1:W2:Y:S02]  /*a0c0*/  SYNCS.PHASECHK.TRANS64.TRYWAIT P0, [R2+URZ+0xa0], R5 ;  /* 0x0000a005020075a7 */ /* 0x0022a400080011ff */
[----:B--2---:R-:W-:Y:S05]  /*a0d0*/  @!P0 NANOSLEEP.SYNCS 0x989680 ;  /* 0x009896800000895d */ /* 0x004fea0003900000 */
[----:B------:R-:W2:Y:S02]  /*a0e0*/  @!P0 SYNCS.PHASECHK.TRANS64 P0, [R2+URZ+0xa0], R5 ;  /* 0x0000a005020085a7 */ /* 0x000ea400080010ff */
[----:B--2---:R-:W-:Y:S05]  /*a0f0*/  @!P0 BRA `(.L_x_134) ;  /* 0xfffffffc00f08947 */ /* 0x004fea000383ffff */
[----:B------:R-:W-:Y:S05]  /*a100*/  BRA `(.L_x_135) ;  /* 0xffffffb400207947 */ /* 0x000fea000383ffff */
.L_x_57:
[----:B------:R-:W-:-:S07]  /*a110*/  MOV R5, UR28 ;  /* 0x0000001c00057c02 */ /* 0x000fce0008000f00 */
.L_x_136:
[----:B-1----:R1:W2:Y:S02]  /*a120*/  SYNCS.PHASECHK.TRANS64.TRYWAIT P0, [R5+URZ+0xc0], R2 ;  /* 0x0000c002050075a7 */ /* 0x0022a400080011ff */
[----:B--2---:R-:W-:Y:S05]  /*a130*/  @!P0 NANOSLEEP.SYNCS 0x989680 ;  /* 0x009896800000895d */ /* 0x004fea0003900000 */
[----:B------:R-:W2:Y:S02]  /*a140*/  @!P0 SYNCS.PHASECHK.TRANS64 P0, [R5+URZ+0xc0], R2 ;  /* 0x0000c002050085a7 */ /* 0x000ea400080010ff */
[----:B--2---:R-:W-:Y:S05]  /*a150*/  @!P0 BRA `(.L_x_136) ;  /* 0xfffffffc00f08947 */ /* 0x004fea000383ffff */
[----:B------:R-:W-:Y:S05]  /*a160*/  BRA `(.L_x_137) ;  /* 0xffffffb4003c7947 */ /* 0x000fea000383ffff */
.L_x_60:
[----:B-1----:R-:W-:Y:S07]  /*a170*/  MOV R2, UR21 ;  /* 0x0000001500027c02 */ /* 0x002fee0008000f00 */
.L_x_138:
[----:B-1----:R1:W2:Y:S02]  /*a180*/  SYNCS.PHASECHK.TRANS64.TRYWAIT P0, [R2+URZ], R5 ;  /* 0x00000005020075a7 */ /* 0x0022a400080011ff */
[----:B--2---:R-:W-:Y:S05]  /*a190*/  @!P0 NANOSLEEP.SYNCS 0x989680 ;  /* 0x009896800000895d */ /* 0x004fea0003900000 */
[----:B------:R-:W2:Y:S02]  /*a1a0*/  @!P0 SYNCS.PHASECHK.TRANS64 P0, [R2+URZ], R5 ;  /* 0x00000005020085a7 */ /* 0x000ea400080010ff */
[----:B--2---:R-:W-:Y:S05]  /*a1b0*/  @!P0 BRA `(.L_x_138) ;  /* 0xfffffffc00f08947 */ /* 0x004fea000383ffff */
[----:B------:R-:W-:Y:S05]  /*a1c0*/  BRA `(.L_x_59) ;  /* 0xffffffb400607947 */ /* 0x000fea000383ffff */
.L_x_63:
[----:B------:R-:W-:-:S07]  /*a1d0*/  MOV R2, UR4 ;  /* 0x0000000400027c02 */ /* 0x000fce0008000f00 */
.L_x_139:
[----:B-1----:R1:W3:Y:S02]  /*a1e0*/  SYNCS.PHASECHK.TRANS64.TRYWAIT P0, [R2+URZ], R3 ;  /* 0x00000003020075a7 */ /* 0x0022e400080011ff */
[----:B---3--:R-:W-:Y:S05]  /*a1f0*/  @!P0 NANOSLEEP.SYNCS 0x989680 ;  /* 0x009896800000895d */ /* 0x008fea0003900000 */
[----:B------:R-:W3:Y:S02]  /*a200*/  @!P0 SYNCS.PHASECHK.TRANS64 P0, [R2+URZ], R3 ;  /* 0x00000003020085a7 */ /* 0x000ee400080010ff */
[----:B---3--:R-:W-:Y:S05]  /*a210*/  @!P0 BRA `(.L_x_139) ;  /* 0xfffffffc00f08947 */ /* 0x008fea000383ffff */
[----:B------:R-:W-:Y:S05]  /*a220*/  BRA `(.L_x_140) ;  /* 0xffffffb800bc7947 */ /* 0x000fea000383ffff */
.L_x_64:
[----:B------:R-:W-:-:S07]  /*a230*/  MOV R2, UR4 ;  /* 0x0000000400027c02 */ /* 0x000fce0008000f00 */
.L_x_141:
[----:B-1----:R1:W2:Y:S02]  /*a240*/  SYNCS.PHASECHK.TRANS64.TRYWAIT P0, [R2+URZ], R3 ;  /* 0x00000003020075a7 */ /* 0x0022a400080011ff */
[----:B--2---:R-:W-:Y:S05]  /*a250*/  @!P0 NANOSLEEP.SYNCS 0x989680 ;  /* 0x009896800000895d */ /* 0x004fea0003900000 */
[----:B------:R-:W2:Y:S02]  /*a260*/  @!P0 SYNCS.PHASECHK.TRANS64 P0, [R2+URZ], R3 ;  /* 0x00000003020085a7 */ /* 0x000ea400080010ff */
[----:B--2---:R-:W-:Y:S05]  /*a270*/  @!P0 BRA `(.L_x_141) ;  /* 0xfffffffc00f08947 */ /* 0x004fea000383ffff */
[----:B------:R-:W-:Y:S05]  /*a280*/  BRA `(.L_x_142) ;  /* 0xffffffb800c87947 */ /* 0x000fea000383ffff */
.L_x_69:
[----:B------:R-:W-:Y:S07]  /*a290*/  MOV R0, UR24 ;  /* 0x0000001800007c02 */ /* 0x000fee0008000f00 */
.L_x_143:
[----:B-1----:R1:W4:Y:S02]  /*a2a0*/  SYNCS.PHASECHK.TRANS64.TRYWAIT P0, [R0+URZ+0xa0], R5 ;  /* 0x0000a005000075a7 */ /* 0x00232400080011ff */
[----:B----4-:R-:W-:Y:S05]  /*a2b0*/  @!P0 NANOSLEEP.SYNCS 0x989680 ;  /* 0x009896800000895d */ /* 0x010fea0003900000 */
[----:B------:R-:W4:Y:S02]  /*a2c0*/  @!P0 SYNCS.PHASECHK.TRANS64 P0, [R0+URZ+0xa0], R5 ;  /* 0x0000a005000085a7 */ /* 0x000f2400080010ff */
[----:B----4-:R-:W-:Y:S05]  /*a2d0*/  @!P0 BRA `(.L_x_143) ;  /* 0xfffffffc00f08947 */ /* 0x010fea000383ffff */
[----:B------:R-:W-:Y:S05]  /*a2e0*/  BRA `(.L_x_144) ;  /* 0xffffffc000047947 */ /* 0x000fea000383ffff */
.L_x_72:
[----:B------:R-:W-:Y:S07]  /*a2f0*/  MOV R0, UR24 ;  /* 0x0000001800007c02 */ /* 0x000fee0008000f00 */
.L_x_145:
[----:B-1----:R1:W4:Y:S02]  /*a300*/  SYNCS.PHASECHK.TRANS64.TRYWAIT P2, [R0+URZ+0x98], R13 ;  /* 0x0000980d000075a7 */ /* 0x00232400080411ff */
[----:B----4-:R-:W-:Y:S05]  /*a310*/  @!P2 NANOSLEEP.SYNCS 0x989680 ;  /* 0x009896800000a95d */ /* 0x010fea0003900000 */
[----:B------:R-:W4:Y:S02]  /*a320*/  @!P2 SYNCS.PHASECHK.TRANS64 P2, [R0+URZ+0x98], R13 ;  /* 0x0000980d0000a5a7 */ /* 0x000f2400080410ff */
[----:B----4-:R-:W-:Y:S05]  /*a330*/  @!P2 BRA `(.L_x_145) ;  /* 0xfffffffc00f0a947 */ /* 0x010fea000383ffff */
[----:B------:R-:W-:Y:S05]  /*a340*/  BRA `(.L_x_71) ;  /* 0xffffffc400647947 */ /* 0x000fea000383ffff */
.L_x_75:
[----:B------:R-:W-:Y:S07]  /*a350*/  MOV R0, UR4 ;  /* 0x0000000400007c02 */ /* 0x000fee0008000f00 */
.L_x_146:
[----:B-1----:R1:W3:Y:S02]  /*a360*/  SYNCS.PHASECHK.TRANS64.TRYWAIT P1, [R0+URZ+0x78], R13 ;  /* 0x0000780d000075a7 */ /* 0x0022e400080211ff */
[----:B---3--:R-:W-:Y:S05]  /*a370*/  @!P1 NANOSLEEP.SYNCS 0x989680 ;  /* 0x009896800000995d */ /* 0x008fea0003900000 */
[----:B------:R-:W3:Y:S02]  /*a380*/  @!P1 SYNCS.PHASECHK.TRANS64 P1, [R0+URZ+0x78], R13 ;  /* 0x0000780d000095a7 */ /* 0x000ee400080210ff */
[----:B---3--:R-:W-:Y:S05]  /*a390*/  @!P1 BRA `(.L_x_146) ;  /* 0xfffffffc00f09947 */ /* 0x008fea000383ffff */
[----:B------:R-:W-:Y:S05]  /*a3a0*/  BRA `(.L_x_147) ;  /* 0xffffffc400fc7947 */ /* 0x000fea000383ffff */
.L_x_76:
[----:B------:R-:W-:Y:S07]  /*a3b0*/  MOV R5, UR5 ;  /* 0x0000000500057c02 */ /* 0x000fee0008000f00 */
.L_x_148:
[----:B-1----:R1:W3:Y:S02]  /*a3c0*/  SYNCS.PHASECHK.TRANS64.TRYWAIT P0, [R5+URZ+0x78], R12 ;  /* 0x0000780c050075a7 */ /* 0x0022e400080011ff */
[----:B---3--:R-:W-:Y:S05]  /*a3d0*/  @!P0 NANOSLEEP.SYNCS 0x989680 ;  /* 0x009896800000895d */ /* 0x008fea0003900000 */
[----:B------:R-:W3:Y:S02]  /*a3e0*/  @!P0 SYNCS.PHASECHK.TRANS64 P0, [R5+URZ+0x78], R12 ;  /* 0x0000780c050085a7 */ /* 0x000ee400080010ff */
[----:B---3--:R-:W-:Y:S05]  /*a3f0*/  @!P0 BRA `(.L_x_148) ;  /* 0xfffffffc00f08947 */ /* 0x008fea000383ffff */
[----:B------:R-:W-:Y:S05]  /*a400*/  BRA `(.L_x_149) ;  /* 0xffffffc800647947 */ /* 0x000fea000383ffff */
.L_x_78:
[----:B------:R-:W-:-:S07]  /*a410*/  MOV R0, UR4 ;  /* 0x0000000400007c02 */ /* 0x000fce0008000f00 */
.L_x_150:
[----:B-1----:R1:W3:Y:S02]  /*a420*/  SYNCS.PHASECHK.TRANS64.TRYWAIT P0, [R0+URZ], R3 ;  /* 0x00000003000075a7 */ /* 0x0022e400080011ff */
[----:B---3--:R-:W-:Y:S05]  /*a430*/  @!P0 NANOSLEEP.SYNCS 0x989680 ;  /* 0x009896800000895d */ /* 0x008fea0003900000 */
[----:B------:R-:W3:Y:S02]  /*a440*/  @!P0 SYNCS.PHASECHK.TRANS64 P0, [R0+URZ], R3 ;  /* 0x00000003000085a7 */ /* 0x000ee400080010ff */
[----:B---3--:R-:W-:Y:S05]  /*a450*/  @!P0 BRA `(.L_x_150) ;  /* 0xfffffffc00f08947 */ /* 0x008fea000383ffff */
[----:B------:R-:W-:Y:S05]  /*a460*/  BRA `(.L_x_151) ;  /* 0xffffffc800e07947 */ /* 0x000fea000383ffff */
.L_x_79:
[----:B------:R-:W-:-:S07]  /*a470*/  MOV R0, UR5 ;  /* 0x0000000500007c02 */ /* 0x000fce0008000f00 */
.L_x_152:
[----:B-1----:R1:W3:Y:S02]  /*a480*/  SYNCS.PHASECHK.TRANS64.TRYWAIT P0, [R0+URZ], R3 ;  /* 0x00000003000075a7 */ /* 0x0022e400080011ff */
[----:B---3--:R-:W-:Y:S05]  /*a490*/  @!P0 NANOSLEEP.SYNCS 0x989680 ;  /* 0x009896800000895d */ /* 0x008fea0003900000 */
[----:B------:R-:W3:Y:S02]  /*a4a0*/  @!P0 SYNCS.PHASECHK.TRANS64 P0, [R0+URZ], R3 ;  /* 0x00000003000085a7 */ /* 0x000ee400080010ff */
[----:B---3--:R-:W-:Y:S05]  /*a4b0*/  @!P0 BRA `(.L_x_152) ;  /* 0xfffffffc00f08947 */ /* 0x008fea000383ffff */
[----:B------:R-:W-:Y:S05]  /*a4c0*/  BRA `(.L_x_153) ;  /* 0xffffffc800ec7947 */ /* 0x000fea000383ffff */
.L_x_81:
[----:B------:R-:W-:Y:S07]  /*a4d0*/  MOV R0, UR48 ;  /* 0x0000003000007c02 */ /* 0x000fee0008000f00 */
.L_x_154:
[----:B-1----:R1:W2:Y:S02]  /*a4e0*/  SYNCS.PHASECHK.TRANS64.TRYWAIT P0, [R0+URZ+0xa0], R3 ;  /* 0x0000a003000075a7 */ /* 0x0022a400080011ff */
[----:B--2---:R-:W-:Y:S05]  /*a4f0*/  @!P0 NANOSLEEP.SYNCS 0x989680 ;  /* 0x009896800000895d */ /* 0x004fea0003900000 */
[----:B------:R-:W2:Y:S02]  /*a500*/  @!P0 SYNCS.PHASECHK.TRANS64 P0, [R0+URZ+0xa0], R3 ;  /* 0x0000a003000085a7 */ /* 0x000ea400080010ff */
[----:B--2---:R-:W-:Y:S05]  /*a510*/  @!P0 BRA `(.L_x_154) ;  /* 0xfffffffc00f08947 */ /* 0x004fea000383ffff */
[----:B------:R-:W-:Y:S05]  /*a520*/  BRA `(.L_x_155) ;  /* 0xffffffcc00f07947 */ /* 0x000fea000383ffff */
.L_x_91:
[----:B-1----:R1:W2:Y:S02]  /*a530*/  SYNCS.PHASECHK.TRANS64.TRYWAIT P1, [R3+URZ+0x60], R2 ;  /* 0x00006002030075a7 */ /* 0x0022a400080211ff */
[----:B--2---:R-:W-:Y:S05]  /*a540*/  @!P1 NANOSLEEP.SYNCS 0x989680 ;  /* 0x009896800000995d */ /* 0x004fea0003900000 */
[----:B------:R-:W2:Y:S02]  /*a550*/  @!P1 SYNCS.PHASECHK.TRANS64 P1, [R3+URZ+0x60], R2 ;  /* 0x00006002030095a7 */ /* 0x000ea400080210ff */
[----:B--2---:R-:W-:Y:S05]  /*a560*/  @!P1 BRA `(.L_x_91) ;  /* 0xfffffffc00f09947 */ /* 0x004fea000383ffff */
[----:B------:R-:W-:Y:S05]  /*a570*/  BRA `(.L_x_90) ;  /* 0xffffffdc00b47947 */ /* 0x000fea000383ffff */
.L_x_93:
[----:B--2---:R2:W1:Y:S02]  /*a580*/  SYNCS.PHASECHK.TRANS64.TRYWAIT P0, [R81+URZ+0xb0], R0 ;  /* 0x0000b000510075a7 */ /* 0x00446400080011ff */
[----:B-1----:R-:W-:Y:S05]  /*a590*/  @!P0 NANOSLEEP.SYNCS 0x989680 ;  /* 0x009896800000895d */ /* 0x002fea0003900000 */
[----:B------:R-:W1:Y:S02]  /*a5a0*/  @!P0 SYNCS.PHASECHK.TRANS64 P0, [R81+URZ+0xb0], R0 ;  /* 0x0000b000510085a7 */ /* 0x000e6400080010ff */
[----:B-1----:R-:W-:Y:S05]  /*a5b0*/  @!P0 BRA `(.L_x_93) ;  /* 0xfffffffc00f08947 */ /* 0x002fea000383ffff */
[----:B------:R-:W-:Y:S05]  /*a5c0*/  BRA `(.L_x_92) ;  /* 0xffffffe0002c7947 */ /* 0x000fea000383ffff */
.L_x_104:
[----:B-1----:R1:W2:Y:S02]  /*a5d0*/  SYNCS.PHASECHK.TRANS64.TRYWAIT P0, [R3+URZ+0x60], R34 ;  /* 0x00006022030075a7 */ /* 0x0022a400080011ff */
[----:B--2---:R-:W-:Y:S05]  /*a5e0*/  @!P0 NANOSLEEP.SYNCS 0x989680 ;  /* 0x009896800000895d */ /* 0x004fea0003900000 */
[----:B------:R-:W2:Y:S02]  /*a5f0*/  @!P0 SYNCS.PHASECHK.TRANS64 P0, [R3+URZ+0x60], R34 ;  /* 0x00006022030085a7 */ /* 0x000ea400080010ff */
[----:B--2---:R-:W-:Y:S05]  /*a600*/  @!P0 BRA `(.L_x_104) ;  /* 0xfffffffc00f08947 */ /* 0x004fea000383ffff */
[----:B------:R-:W-:Y:S05]  /*a610*/  BRA `(.L_x_103) ;  /* 0xffffffe800807947 */ /* 0x000fea000383ffff */
        .weak           $__internal_0_$__cuda_sm10x_tcgen05_guardrail_trap_col_being_dealloced_not_returned_by_alloc
        .type           $__internal_0_$__cuda_sm10x_tcgen05_guardrail_trap_col_being_dealloced_not_returned_by_alloc,@function
        .size           $__internal_0_$__cuda_sm10x_tcgen05_guardrail_trap_col_being_dealloced_not_returned_by_alloc,($__internal_1_$__cuda_sm10x_tcgen05_guardrail_trap_phase_invalid_during_alloc - $__internal_0_$__cuda_sm10x_tcgen05_guardrail_trap_col_being_dealloced_not_returned_by_alloc)
$__internal_0_$__cuda_sm10x_tcgen05_guardrail_trap_col_being_dealloced_not_returned_by_alloc:
[----:B------:R-:W-:Y:S05]  /*a620*/  BPT.TRAP 0x1 ;  /* 0x000000040000795c */ /* 0x000fea0000300000 */
[----:B------:R-:W-:-:S04]  /*a630*/  MOV R3, 0x0 ;  /* 0x0000000000037802 */ /* 0x000fc80000000f00 */
[----:B------:R-:W-:Y:S05]  /*a640*/  RET.REL.NODEC R2 `(_ZN7cutlass13device_kernelINS_4conv6kernel13ConvUniversalINS1_16ConvProblemShapeILNS1_8OperatorE1ELi2EEENS1_10collective14CollectiveConvINS1_47MainloopSm100TmaUmmaWarpSpecializedImplicitGemmILS5_1ELi6ELi2ELi1ELi2EN4cute5tupleIJNSA_1CILi2EEENSC_ILi1EEESE_EEEEENSB_IJNSC_ILi64EEESH_NSB_IJSH_EEEEEENS_10tfloat32_tESK_NSA_8TiledMMAINSA_8MMA_AtomIJNSA_17SM100_MMA_TF32_SSISK_SK_fLi64ELi64ELNSA_4UMMA5MajorE0ELSP_1ELNSO_7ScaleInE0ELSQ_0EEEEEENSA_6LayoutINSB_IJSE_SE_SE_EEENSB_IJNSC_ILi0EEESV_SV_EEEEENSB_IJNSA_10UnderscoreESY_SY_EEEEENS7_6detail27Sm100ImplicitGemmTileTraitsINSA_20SM90_TMA_LOAD_IM2COLENSA_14ComposedLayoutINSA_7SwizzleILi3ELi4ELi3EEENSA_18smem_ptr_flag_bitsILi32EEENST_INSB_IJNSC_ILi8EEENSC_ILi32EEEEEENSB_IJS1A_SE_EEEEEEEvEENS12_INSA_23SM90_TMA_LOAD_MULTICASTENS14_INS15_ILi2ELi5ELi2EEES18_NST_INSB_IJS1A_NSC_ILi4EEEEEENSB_IJSE_S1A_EEEEEEEvEEEENS_8epilogue10collective18CollectiveEpilogueINS1P_23Sm100TmaWarpSpecializedILi3ELi2ELi16ELb1ELb0EEEJSJ_NSB_IJNST_ISH_SE_EENST_IS1A_SE_EEEEESK_NSB_IJNSB_IJlllEEESE_SV_EEESK_S1Y_NS1P_6fusion15FusionCallbacksIS1T_NS1Z_17LinearCombinationISK_fSK_fLNS_15FloatRoundStyleE2EEESJ_S1W_JEEENSA_5SM1004TMEM4LOAD26SM100_TMEM_LOAD_16dp128b8xES13_S1E_NSA_17SM75_U32x4_LDSM_NENSA_21SM90_TMA_STORE_IM2COLES1E_NSA_17SM90_U32x4_STSM_NENSA_39AutoVectorizingCopyWithAssumedAlignmentILi128EEEEEEvvEEEEvNT_6ParamsE) ;  /* 0xffffff58026c7950 */ /* 0x000fea0003c3ffff */
        .weak           $__internal_1_$__cuda_sm10x_tcgen05_guardrail_trap_phase_invalid_during_alloc
        .type           $__internal_1_$__cuda_sm10x_tcgen05_guardrail_trap_phase_invalid_during_alloc,@function
        .size           $__internal_1_$__cuda_sm10x_tcgen05_guardrail_trap_phase_invalid_during_alloc,($__internal_2_$__cuda_sm10x_tcgen05_guardrail_trap_unallocated_columns_being_dealloced - $__internal_1_$__cuda_sm10x_tcgen05_guardrail_trap_phase_invalid_during_alloc)
$__internal_1_$__cuda_sm10x_tcgen05_guardrail_trap_phase_invalid_during_alloc:
[----:B------:R-:W-:Y:S05]  /*a650*/  BPT.TRAP 0x1 ;  /* 0x000000040000795c */ /* 0x000fea0000300000 */
[----:B------:R-:W-:-:S04]  /*a660*/  HFMA2 R5, -RZ, RZ, 0, 0 ;  /* 0x00000000ff057431 */ /* 0x000fc800000001ff */
[----:B------:R-:W-:Y:S05]  /*a670*/  RET.REL.NODEC R4 `(_ZN7cutlass13device_kernelINS_4conv6kernel13ConvUniversalINS1_16ConvProblemShapeILNS1_8OperatorE1ELi2EEENS1_10collective14CollectiveConvINS1_47MainloopSm100TmaUmmaWarpSpecializedImplicitGemmILS5_1ELi6ELi2ELi1ELi2EN4cute5tupleIJNSA_1CILi2EEENSC_ILi1EEESE_EEEEENSB_IJNSC_ILi64EEESH_NSB_IJSH_EEEEEENS_10tfloat32_tESK_NSA_8TiledMMAINSA_8MMA_AtomIJNSA_17SM100_MMA_TF32_SSISK_SK_fLi64ELi64ELNSA_4UMMA5MajorE0ELSP_1ELNSO_7ScaleInE0ELSQ_0EEEEEENSA_6LayoutINSB_IJSE_SE_SE_EEENSB_IJNSC_ILi0EEESV_SV_EEEEENSB_IJNSA_10UnderscoreESY_SY_EEEEENS7_6detail27Sm100ImplicitGemmTileTraitsINSA_20SM90_TMA_LOAD_IM2COLENSA_14ComposedLayoutINSA_7SwizzleILi3ELi4ELi3EEENSA_18smem_ptr_flag_bitsILi32EEENST_INSB_IJNSC_ILi8EEENSC_ILi32EEEEEENSB_IJS1A_SE_EEEEEEEvEENS12_INSA_23SM90_TMA_LOAD_MULTICASTENS14_INS15_ILi2ELi5ELi2EEES18_NST_INSB_IJS1A_NSC_ILi4EEEEEENSB_IJSE_S1A_EEEEEEEvEEEENS_8epilogue10collective18CollectiveEpilogueINS1P_23Sm100TmaWarpSpecializedILi3ELi2ELi16ELb1ELb0EEEJSJ_NSB_IJNST_ISH_SE_EENST_IS1A_SE_EEEEESK_NSB_IJNSB_IJlllEEESE_SV_EEESK_S1Y_NS1P_6fusion15FusionCallbacksIS1T_NS1Z_17LinearCombinationISK_fSK_fLNS_15FloatRoundStyleE2EEESJ_S1W_JEEENSA_5SM1004TMEM4LOAD26SM100_TMEM_LOAD_16dp128b8xES13_S1E_NSA_17SM75_U32x4_LDSM_NENSA_21SM90_TMA_STORE_IM2COLES1E_NSA_17SM90_U32x4_STSM_NENSA_39AutoVectorizingCopyWithAssumedAlignmentILi128EEEEEEvvEEEEvNT_6ParamsE) ;  /* 0xffffff5804607950 */ /* 0x000fea0003c3ffff */
        .weak           $__internal_2_$__cuda_sm10x_tcgen05_guardrail_trap_unallocated_columns_being_dealloced
        .type           $__internal_2_$__cuda_sm10x_tcgen05_guardrail_trap_unallocated_columns_being_dealloced,@function
        .size           $__internal_2_$__cuda_sm10x_tcgen05_guardrail_trap_unallocated_columns_being_dealloced,(.L_x_157 - $__internal_2_$__cuda_sm10x_tcgen05_guardrail_trap_unallocated_columns_being_dealloced)
$__internal_2_$__cuda_sm10x_tcgen05_guardrail_trap_unallocated_columns_being_dealloced:
[----:B------:R-:W-:Y:S05]  /*a680*/  BPT.TRAP 0x1 ;  /* 0x000000040000795c */ /* 0x000fea0000300000 */
[----:B------:R-:W-:-:S04]  /*a690*/  MOV R3, 0x0 ;  /* 0x0000000000037802 */ /* 0x000fc80000000f00 */
[----:B------:R-:W-:Y:S05]  /*a6a0*/  RET.REL.NODEC R2 `(_ZN7cutlass13device_kernelINS_4conv6kernel13ConvUniversalINS1_16ConvProblemShapeILNS1_8OperatorE1ELi2EEENS1_10collective14CollectiveConvINS1_47MainloopSm100TmaUmmaWarpSpecializedImplicitGemmILS5_1ELi6ELi2ELi1ELi2EN4cute5tupleIJNSA_1CILi2EEENSC_ILi1EEESE_EEEEENSB_IJNSC_ILi64EEESH_NSB_IJSH_EEEEEENS_10tfloat32_tESK_NSA_8TiledMMAINSA_8MMA_AtomIJNSA_17SM100_MMA_TF32_SSISK_SK_fLi64ELi64ELNSA_4UMMA5MajorE0ELSP_1ELNSO_7ScaleInE0ELSQ_0EEEEEENSA_6LayoutINSB_IJSE_SE_SE_EEENSB_IJNSC_ILi0EEESV_SV_EEEEENSB_IJNSA_10UnderscoreESY_SY_EEEEENS7_6detail27Sm100ImplicitGemmTileTraitsINSA_20SM90_TMA_LOAD_IM2COLENSA_14ComposedLayoutINSA_7SwizzleILi3ELi4ELi3EEENSA_18smem_ptr_flag_bitsILi32EEENST_INSB_IJNSC_ILi8EEENSC_ILi32EEEEEENSB_IJS1A_SE_EEEEEEEvEENS12_INSA_23SM90_TMA_LOAD_MULTICASTENS14_INS15_ILi2ELi5ELi2EEES18_NST_INSB_IJS1A_NSC_ILi4EEEEEENSB_IJSE_S1A_EEEEEEEvEEEENS_8epilogue10collective18CollectiveEpilogueINS1P_23Sm100TmaWarpSpecializedILi3ELi2ELi16ELb1ELb0EEEJSJ_NSB_IJNST_ISH_SE_EENST_IS1A_SE_EEEEESK_NSB_IJNSB_IJlllEEESE_SV_EEESK_S1Y_NS1P_6fusion15FusionCallbacksIS1T_NS1Z_17LinearCombinationISK_fSK_fLNS_15FloatRoundStyleE2EEESJ_S1W_JEEENSA_5SM1004TMEM4LOAD26SM100_TMEM_LOAD_16dp128b8xES13_S1E_NSA_17SM75_U32x4_LDSM_NENSA_21SM90_TMA_STORE_IM2COLES1E_NSA_17SM90_U32x4_STSM_NENSA_39AutoVectorizingCopyWithAssumedAlignmentILi128EEEEEEvvEEEEvNT_6ParamsE) ;  /* 0xffffff5802547950 */ /* 0x000fea0003c3ffff */
.L_x_156:
[----:B------:R-:W-:-:S00]  /*a6b0*/  BRA `(.L_x_156) ;  /* 0xfffffffc00fc7947 */ /* 0x000fc0000383ffff */
[----:B------:R-:W-:-:S00]  /*a6c0*/  NOP ;  /* 0x0000000000007918 */ /* 0x000fc00000000000 */
        /* <DEDUP_REMOVED lines=11> */
.L_x_157:


//--------------------- .nv.global.init           --------------------------
	.section	.nv.global.init,"aw",@progbits
.nv.global.init:
	.type		$str$29,@object
	.size		$str$29,($str$30 - $str$29)
$str$29:
        /*0000*/ 	.byte	0x28, 0x61, 0x64, 0x64, 0x72, 0x65, 0x73, 0x73, 0x20, 0x26, 0x20, 0x6d, 0x61, 0x73, 0x6b, 0x29
        /*0010*/ 	.byte	0x20, 0x3d, 0x3d, 0x20, 0x30, 0x00
	.type		$str$30,@object
	.size		$str$30,($str$28 - $str$30)
$str$30:
        /*0016*/ 	.byte	0x2f, 0x74, 0x6d, 0x70, 0x2f, 0x63, 0x75, 0x74, 0x6c, 0x61, 0x73, 0x73, 0x5f, 0x73, 0x77, 0x65
        /*0026*/ 	.byte	0x65, 0x70, 0x5f, 0x73, 0x72, 0x63, 0x2f, 0x69, 0x6e, 0x63, 0x6c, 0x75, 0x64, 0x65, 0x2f, 0x63
        /*0036*/ 	.byte	0x75, 0x74, 0x65, 0x2f, 0x70, 0x6f, 0x69, 0x6e, 0x74, 0x65, 0x72, 0x5f, 0x66, 0x6c, 0x61, 0x67
        /*0046*/ 	.byte	0x67, 0x65, 0x64, 0x2e, 0x68, 0x70, 0x70, 0x00
	.type		$str$28,@object
	.size		$str$28,($str$27 - $str$28)
$str$28:
        /*004e*/ 	.byte	0x2f, 0x74, 0x6d, 0x70, 0x2f, 0x63, 0x75, 0x74, 0x6c, 0x61, 0x73, 0x73, 0x5f, 0x73, 0x77, 0x65
        /*005e*/ 	.byte	0x65, 0x70, 0x5f, 0x73, 0x72, 0x63, 0x2f, 0x69, 0x6e, 0x63, 0x6c, 0x75, 0x64, 0x65, 0x2f, 0x63
        /*006e*/ 	.byte	0x75, 0x74, 0x65, 0x2f, 0x61, 0x74, 0x6f, 0x6d, 0x2f, 0x63, 0x6f, 0x70, 0x79, 0x5f, 0x74, 0x72
        /*007e*/ 	.byte	0x61, 0x69, 0x74, 0x73, 0x5f, 0x73, 0x6d, 0x31, 0x30, 0x30, 0x2e, 0x68, 0x70, 0x70, 0x00
	.type		$str$27,@object
	.size		$str$27,(__unnamed_1 - $str$27)
$str$27:
        /*008d*/ 	.byte	0x28, 0x28, 0x75, 0x69, 0x6e, 0x74, 0x33, 0x32, 0x5f, 0x74, 0x28, 0x74, 0x68, 0x72, 0x65, 0x61
        /*009d*/ 	.byte	0x64, 0x49, 0x64, 0x78, 0x2e, 0x78, 0x29, 0x20, 0x2f, 0x20, 0x33, 0x32, 0x29, 0x20, 0x25, 0x20
        /*00ad*/ 	.byte	0x34, 0x29, 0x20, 0x3d, 0x3d, 0x20, 0x28, 0x28, 0x28, 0x74, 0x6d, 0x65, 0x6d, 0x5f, 0x61, 0x64
        /*00bd*/ 	.byte	0x64, 0x72, 0x20, 0x3e, 0x3e, 0x20, 0x31, 0x36, 0x29, 0x20, 0x2f, 0x20, 0x33, 0x32, 0x29, 0x20
        /*00cd*/ 	.byte	0x25, 0x20, 0x34, 0x29, 0x00
	.type		__unnamed_1,@object
	.size		__unnamed_1,(__unnamed_2 - __unnamed_1)
__unnamed_1:
        /*00d2*/ 	.byte	0x61, 0x75, 0x74, 0x6f, 0x20, 0x63, 0x75, 0x74, 0x65, 0x3a, 0x3a, 0x61, 0x73, 0x5f, 0x70, 0x6f
        /* <DEDUP_REMOVED lines=24> */
        /*0262*/ 	.byte	0x30, 0x34, 0x38, 0x3e, 0x3e, 0x3e, 0x3e, 0x5d, 0x00
	.type		__unnamed_2,@object
	.size		__unnamed_2,(.L_2 - __unnamed_2)
__unnamed_2:
        /* <DEDUP_REMOVED lines=45> */
        /*053b*/ 	.byte	0x3e, 0x3e, 0x3e, 0x5d, 0x00
.L_2:


//--------------------- .nv.shared._ZN7cutlass13device_kernelINS_4conv6kernel13ConvUniversalINS1_16ConvProblemShapeILNS1_8OperatorE1ELi2EEENS1_10collective14CollectiveConvINS1_47MainloopSm100TmaUmmaWarpSpecializedImplicitGemmILS5_1ELi6ELi2ELi1ELi2EN4cute5tupleIJNSA_1CILi2EEENSC_ILi1EEESE_EEEEENSB_IJNSC_ILi64EEESH_NSB_IJSH_EEEEEENS_10tfloat32_tESK_NSA_8TiledMMAINSA_8MMA_AtomIJNSA_17SM100_MMA_TF32_SSISK_SK_fLi64ELi64ELNSA_4UMMA5MajorE0ELSP_1ELNSO_7ScaleInE0ELSQ_0EEEEEENSA_6LayoutINSB_IJSE_SE_SE_EEENSB_IJNSC_ILi0EEESV_SV_EEEEENSB_IJNSA_10UnderscoreESY_SY_EEEEENS7_6detail27Sm100ImplicitGemmTileTraitsINSA_20SM90_TMA_LOAD_IM2COLENSA_14ComposedLayoutINSA_7SwizzleILi3ELi4ELi3EEENSA_18smem_ptr_flag_bitsILi32EEENST_INSB_IJNSC_ILi8EEENSC_ILi32EEEEEENSB_IJS1A_SE_EEEEEEEvEENS12_INSA_23SM90_TMA_LOAD_MULTICASTENS14_INS15_ILi2ELi5ELi2EEES18_NST_INSB_IJS1A_NSC_ILi4EEEEEENSB_IJSE_S1A_EEEEEEEvEEEENS_8epilogue10collective18CollectiveEpilogueINS1P_23Sm100TmaWarpSpecializedILi3ELi2ELi16ELb1ELb0EEEJSJ_NSB_IJNST_ISH_SE_EENST_IS1A_SE_EEEEESK_NSB_IJNSB_IJlllEEESE_SV_EEESK_S1Y_NS1P_6fusion15FusionCallbacksIS1T_NS1Z_17LinearCombinationISK_fSK_fLNS_15FloatRoundStyleE2EEESJ_S1W_JEEENSA_5SM1004TMEM4LOAD26SM100_TMEM_LOAD_16dp128b8xES13_S1E_NSA_17SM75_U32x4_LDSM_NENSA_21SM90_TMA_STORE_IM2COLES1E_NSA_17SM90_U32x4_STSM_NENSA_39AutoVectorizingCopyWithAssumedAlignmentILi128EEEEEEvvEEEEvNT_6ParamsE --------------------------
	.section	.nv.shared._ZN7cutlass13device_kernelINS_4conv6kernel13ConvUniversalINS1_16ConvProblemShapeILNS1_8OperatorE1ELi2EEENS1_10collective14CollectiveConvINS1_47MainloopSm100TmaUmmaWarpSpecializedImplicitGemmILS5_1ELi6ELi2ELi1ELi2EN4cute5tupleIJNSA_1CILi2EEENSC_ILi1EEESE_EEEEENSB_IJNSC_ILi64EEESH_NSB_IJSH_EEEEEENS_10tfloat32_tESK_NSA_8TiledMMAINSA_8MMA_AtomIJNSA_17SM100_MMA_TF32_SSISK_SK_fLi64ELi64ELNSA_4UMMA5MajorE0ELSP_1ELNSO_7ScaleInE0ELSQ_0EEEEEENSA_6LayoutINSB_IJSE_SE_SE_EEENSB_IJNSC_ILi0EEESV_SV_EEEEENSB_IJNSA_10UnderscoreESY_SY_EEEEENS7_6detail27Sm100ImplicitGemmTileTraitsINSA_20SM90_TMA_LOAD_IM2COLENSA_14ComposedLayoutINSA_7SwizzleILi3ELi4ELi3EEENSA_18smem_ptr_flag_bitsILi32EEENST_INSB_IJNSC_ILi8EEENSC_ILi32EEEEEENSB_IJS1A_SE_EEEEEEEvEENS12_INSA_23SM90_TMA_LOAD_MULTICASTENS14_INS15_ILi2ELi5ELi2EEES18_NST_INSB_IJS1A_NSC_ILi4EEEEEENSB_IJSE_S1A_EEEEEEEvEEEENS_8epilogue10collective18CollectiveEpilogueINS1P_23Sm100TmaWarpSpecializedILi3ELi2ELi16ELb1ELb0EEEJSJ_NSB_IJNST_ISH_SE_EENST_IS1A_SE_EEEEESK_NSB_IJNSB_IJlllEEESE_SV_EEESK_S1Y_NS1P_6fusion15FusionCallbacksIS1T_NS1Z_17LinearCombinationISK_fSK_fLNS_15FloatRoundStyleE2EEESJ_S1W_JEEENSA_5SM1004TMEM4LOAD26SM100_TMEM_LOAD_16dp128b8xES13_S1E_NSA_17SM75_U32x4_LDSM_NENSA_21SM90_TMA_STORE_IM2COLES1E_NSA_17SM90_U32x4_STSM_NENSA_39AutoVectorizingCopyWithAssumedAlignmentILi128EEEEEEvvEEEEvNT_6ParamsE,"aw",@nobits
	.sectionflags	@""
	.align	16
	.zero		1024


//--------------------- .nv.shared.reserved.0     --------------------------
	.section	.nv.shared.reserved.0,"aw",@nobits
	.weak		__nv_reservedSMEM_offset_0_alias
	.size		__nv_reservedSMEM_offset_0_alias, 0, 64
	.other		__nv_reservedSMEM_offset_0_alias,@"STO_CUDA_RESERVED_SHARED STV_DEFAULT"
__nv_reservedSMEM_offset_0_alias:
	.zero		0
.nv.shared.reserved.0:
	.zero		64
	.weak		__nv_reservedSMEM_tcgen05_partition
	.type		__nv_reservedSMEM_tcgen05_partition,@object
	.size		__nv_reservedSMEM_tcgen05_partition,(.L_0 - __nv_reservedSMEM_tcgen05_partition)
__nv_reservedSMEM_tcgen05_partition:
	.zero		32
.L_0:


//--------------------- .nv.global                --------------------------
	.section	.nv.global,"aw",@nobits
.nv.global:
	.type		_ZN39_INTERNAL_201fc525_4_k_cu_1f39d07b_32404cute1_E,@object
	.size		_ZN39_INTERNAL_201fc525_4_k_cu_1f39d07b_32404cute1_E,(_ZN39_INTERNAL_201fc525_4_k_cu_1f39d07b_32404cuda3std3__45__cpo6cbeginE - _ZN39_INTERNAL_201fc525_4_k_cu_1f39d07b_32404cute1_E)
_ZN39_INTERNAL_201fc525_4_k_cu_1f39d07b_32404cute1_E:
	.zero		1
	.type		_ZN39_INTERNAL_201fc525_4_k_cu_1f39d07b_32404cuda3std3__45__cpo6cbeginE,@object
	.size		_ZN39_INTERNAL_201fc525_4_k_cu_1f39d07b_32404cuda3std3__45__cpo6cbeginE,(_ZN39_INTERNAL_201fc525_4_k_cu_1f39d07b_32404cuda3std3__48in_placeE - _ZN39_INTERNAL_201fc525_4_k_cu_1f39d07b_32404cuda3std3__45__cpo6cbeginE)
_ZN39_INTERNAL_201fc525_4_k_cu_1f39d07b_32404cuda3std3__45__cpo6cbeginE:
	.zero		1
	.type		_ZN39_INTERNAL_201fc525_4_k_cu_1f39d07b_32404cuda3std3__48in_placeE,@object
	.size		_ZN39_INTERNAL_201fc525_4_k_cu_1f39d07b_32404cuda3std3__48in_placeE,(_ZN39_INTERNAL_201fc525_4_k_cu_1f39d07b_32404cuda3std6ranges3__45__cpo9iter_moveE - _ZN39_INTERNAL_201fc525_4_k_cu_1f39d07b_32404cuda3std3__48in_placeE)
_ZN39_INTERNAL_201fc525_4_k_cu_1f39d07b_32404cuda3std3__48in_placeE:
	.zero		1
	.type		_ZN39_INTERNAL_201fc525_4_k_cu_1f39d07b_32404cuda3std6ranges3__45__cpo9iter_moveE,@object
	.size		_ZN39_INTERNAL_201fc525_4_k_cu_1f39d07b_32404cuda3std6ranges3__45__cpo9iter_moveE,(_ZN39_INTERNAL_201fc525_4_k_cu_1f39d07b_32404cuda3std3__45__cpo5beginE - _ZN39_INTERNAL_201fc525_4_k_cu_1f39d07b_32404cuda3std6ranges3__45__cpo9iter_moveE)
_ZN39_INTERNAL_201fc525_4_k_cu_1f39d07b_32404cuda3std6ranges3__45__cpo9iter_moveE:
	.zero		1
	.type		_ZN39_INTERNAL_201fc525_4_k_cu_1f39d07b_32404cuda3std3__45__cpo5beginE,@object
	.size		_ZN39_INTERNAL_201fc525_4_k_cu_1f39d07b_32404cuda3std3__45__cpo5beginE,(_ZN39_INTERNAL_201fc525_4_k_cu_1f39d07b_32404cuda3std3__441_GLOBAL__N__201fc525_4_k_cu_1f39d07b_32406ignoreE - _ZN39_INTERNAL_201fc525_4_k_cu_1f39d07b_32404cuda3std3__45__cpo5beginE)
_ZN39_INTERNAL_201fc525_4_k_cu_1f39d07b_32404cuda3std3__45__cpo5beginE:
	.zero		1
	.type		_ZN39_INTERNAL_201fc525_4_k_cu_1f39d07b_32404cuda3std3__441_GLOBAL__N__201fc525_4_k_cu_1f39d07b_32406ignoreE,@object
	.size		_ZN39_INTERNAL_201fc525_4_k_cu_1f39d07b_32404cuda3std3__441_GLOBAL__N__201fc525_4_k_cu_1f39d07b_32406ignoreE,(_ZN39_INTERNAL_201fc525_4_k_cu_1f39d07b_32404cute7productE - _ZN39_INTERNAL_201fc525_4_k_cu_1f39d07b_32404cuda3std3__441_GLOBAL__N__201fc525_4_k_cu_1f39d07b_32406ignoreE)
_ZN39_INTERNAL_201fc525_4_k_cu_1f39d07b_32404cuda3std3__441_GLOBAL__N__201fc525_4_k_cu_1f39d07b_32406ignoreE:
	.zero		1
	.type		_ZN39_INTERNAL_201fc525_4_k_cu_1f39d07b_32404cute7productE,@object
	.size		_ZN39_INTERNAL_201fc525_4_k_cu_1f39d07b_32404cute7productE,(_ZN39_INTERNAL_201fc525_4_k_cu_1f39d07b_32404cuda3std3__45__cpo3endE - _ZN39_INTERNAL_201fc525_4_k_cu_1f39d07b_32404cute7productE)
_ZN39_INTERNAL_201fc525_4_k_cu_1f39d07b_32404cute7productE:
	.zero		1
	.type		_ZN39_INTERNAL_201fc525_4_k_cu_1f39d07b_32404cuda3std3__45__cpo3endE,@object
	.size		_ZN39_INTERNAL_201fc525_4_k_cu_1f39d07b_32404cuda3std3__45__cpo3endE,(_ZN39_INTERNAL_201fc525_4_k_cu_1f39d07b_32404cuda3std3__419piecewise_constructE - _ZN39_INTERNAL_201fc525_4_k_cu_1f39d07b_32404cuda3std3__45__cpo3endE)
_ZN39_INTERNAL_201fc525_4_k_cu_1f39d07b_32404cuda3std3__45__cpo3endE:
	.zero		1
	.type		_ZN39_INTERNAL_201fc525_4_k_cu_1f39d07b_32404cuda3std3__419piecewise_constructE,@object
	.size		_ZN39_INTERNAL_201fc525_4_k_cu_1f39d07b_32404cuda3std3__419piecewise_constructE,(_ZN39_INTERNAL_201fc525_4_k_cu_1f39d07b_32404cuda3std3__45__cpo4cendE - _ZN39_INTERNAL_201fc525_4_k_cu_1f39d07b_32404cuda3std3__419piecewise_constructE)
_ZN39_INTERNAL_201fc525_4_k_cu_1f39d07b_32404cuda3std3__419piecewise_constructE:
	.zero		1
	.type		_ZN39_INTERNAL_201fc525_4_k_cu_1f39d07b_32404cuda3std3__45__cpo4cendE,@object
	.size		_ZN39_INTERNAL_201fc525_4_k_cu_1f39d07b_32404cuda3std3__45__cpo4cendE,(_ZN39_INTERNAL_201fc525_4_k_cu_1f39d07b_32404cuda3std6ranges3__45__cpo4swapE - _ZN39_INTERNAL_201fc525_4_k_cu_1f39d07b_32404cuda3std3__45__cpo4cendE)
_ZN39_INTERNAL_201fc525_4_k_cu_1f39d07b_32404cuda3std3__45__cpo4cendE:
	.zero		1
	.type		_ZN39_INTERNAL_201fc525_4_k_cu_1f39d07b_32404cuda3std6ranges3__45__cpo4swapE,@object
	.size		_ZN39_INTERNAL_201fc525_4_k_cu_1f39d07b_32404cuda3std6ranges3__45__cpo4swapE,(.L_10 - _ZN39_INTERNAL_201fc525_4_k_cu_1f39d07b_32404cuda3std6ranges3__45__cpo4swapE)
_ZN39_INTERNAL_201fc525_4_k_cu_1f39d07b_32404cuda3std6ranges3__45__cpo4swapE:
	.zero		1
.L_10:


//--------------------- .nv.constant0._ZN7cutlass13device_kernelINS_4conv6kernel13ConvUniversalINS1_16ConvProblemShapeILNS1_8OperatorE1ELi2EEENS1_10collective14CollectiveConvINS1_47MainloopSm100TmaUmmaWarpSpecializedImplicitGemmILS5_1ELi6ELi2ELi1ELi2EN4cute5tupleIJNSA_1CILi2EEENSC_ILi1EEESE_EEEEENSB_IJNSC_ILi64EEESH_NSB_IJSH_EEEEEENS_10tfloat32_tESK_NSA_8TiledMMAINSA_8MMA_AtomIJNSA_17SM100_MMA_TF32_SSISK_SK_fLi64ELi64ELNSA_4UMMA5MajorE0ELSP_1ELNSO_7ScaleInE0ELSQ_0EEEEEENSA_6LayoutINSB_IJSE_SE_SE_EEENSB_IJNSC_ILi0EEESV_SV_EEEEENSB_IJNSA_10UnderscoreESY_SY_EEEEENS7_6detail27Sm100ImplicitGemmTileTraitsINSA_20SM90_TMA_LOAD_IM2COLENSA_14ComposedLayoutINSA_7SwizzleILi3ELi4ELi3EEENSA_18smem_ptr_flag_bitsILi32EEENST_INSB_IJNSC_ILi8EEENSC_ILi32EEEEEENSB_IJS1A_SE_EEEEEEEvEENS12_INSA_23SM90_TMA_LOAD_MULTICASTENS14_INS15_ILi2ELi5ELi2EEES18_NST_INSB_IJS1A_NSC_ILi4EEEEEENSB_IJSE_S1A_EEEEEEEvEEEENS_8epilogue10collective18CollectiveEpilogueINS1P_23Sm100TmaWarpSpecializedILi3ELi2ELi16ELb1ELb0EEEJSJ_NSB_IJNST_ISH_SE_EENST_IS1A_SE_EEEEESK_NSB_IJNSB_IJlllEEESE_SV_EEESK_S1Y_NS1P_6fusion15FusionCallbacksIS1T_NS1Z_17LinearCombinationISK_fSK_fLNS_15FloatRoundStyleE2EEESJ_S1W_JEEENSA_5SM1004TMEM4LOAD26SM100_TMEM_LOAD_16dp128b8xES13_S1E_NSA_17SM75_U32x4_LDSM_NENSA_21SM90_TMA_STORE_IM2COLES1E_NSA_17SM90_U32x4_STSM_NENSA_39AutoVectorizingCopyWithAssumedAlignmentILi128EEEEEEvvEEEEvNT_6ParamsE --------------------------
	.section	.nv.constant0._ZN7cutlass13device_kernelINS_4conv6kernel13ConvUniversalINS1_16ConvProblemShapeILNS1_8OperatorE1ELi2EEENS1_10collective14CollectiveConvINS1_47MainloopSm100TmaUmmaWarpSpecializedImplicitGemmILS5_1ELi6ELi2ELi1ELi2EN4cute5tupleIJNSA_1CILi2EEENSC_ILi1EEESE_EEEEENSB_IJNSC_ILi64EEESH_NSB_IJSH_EEEEEENS_10tfloat32_tESK_NSA_8TiledMMAINSA_8MMA_AtomIJNSA_17SM100_MMA_TF32_SSISK_SK_fLi64ELi64ELNSA_4UMMA5MajorE0ELSP_1ELNSO_7ScaleInE0ELSQ_0EEEEEENSA_6LayoutINSB_IJSE_SE_SE_EEENSB_IJNSC_ILi0EEESV_SV_EEEEENSB_IJNSA_10UnderscoreESY_SY_EEEEENS7_6detail27Sm100ImplicitGemmTileTraitsINSA_20SM90_TMA_LOAD_IM2COLENSA_14ComposedLayoutINSA_7SwizzleILi3ELi4ELi3EEENSA_18smem_ptr_flag_bitsILi32EEENST_INSB_IJNSC_ILi8EEENSC_ILi32EEEEEENSB_IJS1A_SE_EEEEEEEvEENS12_INSA_23SM90_TMA_LOAD_MULTICASTENS14_INS15_ILi2ELi5ELi2EEES18_NST_INSB_IJS1A_NSC_ILi4EEEEEENSB_IJSE_S1A_EEEEEEEvEEEENS_8epilogue10collective18CollectiveEpilogueINS1P_23Sm100TmaWarpSpecializedILi3ELi2ELi16ELb1ELb0EEEJSJ_NSB_IJNST_ISH_SE_EENST_IS1A_SE_EEEEESK_NSB_IJNSB_IJlllEEESE_SV_EEESK_S1Y_NS1P_6fusion15FusionCallbacksIS1T_NS1Z_17LinearCombinationISK_fSK_fLNS_15FloatRoundStyleE2EEESJ_S1W_JEEENSA_5SM1004TMEM4LOAD26SM100_TMEM_LOAD_16dp128b8xES13_S1E_NSA_17SM75_U32x4_LDSM_NENSA_21SM90_TMA_STORE_IM2COLES1E_NSA_17SM90_U32x4_STSM_NENSA_39AutoVectorizingCopyWithAssumedAlignmentILi128EEEEEEvvEEEEvNT_6ParamsE,"a",@progbits
	.sectionflags	@""
	.align	4
.nv.constant0._ZN7cutlass13device_kernelINS_4conv6kernel13ConvUniversalINS1_16ConvProblemShapeILNS1_8OperatorE1ELi2EEENS1_10collective14CollectiveConvINS1_47MainloopSm100TmaUmmaWarpSpecializedImplicitGemmILS5_1ELi6ELi2ELi1ELi2EN4cute5tupleIJNSA_1CILi2EEENSC_ILi1EEESE_EEEEENSB_IJNSC_ILi64EEESH_NSB_IJSH_EEEEEENS_10tfloat32_tESK_NSA_8TiledMMAINSA_8MMA_AtomIJNSA_17SM100_MMA_TF32_SSISK_SK_fLi64ELi64ELNSA_4UMMA5MajorE0ELSP_1ELNSO_7ScaleInE0ELSQ_0EEEEEENSA_6LayoutINSB_IJSE_SE_SE_EEENSB_IJNSC_ILi0EEESV_SV_EEEEENSB_IJNSA_10UnderscoreESY_SY_EEEEENS7_6detail27Sm100ImplicitGemmTileTraitsINSA_20SM90_TMA_LOAD_IM2COLENSA_14ComposedLayoutINSA_7SwizzleILi3ELi4ELi3EEENSA_18smem_ptr_flag_bitsILi32EEENST_INSB_IJNSC_ILi8EEENSC_ILi32EEEEEENSB_IJS1A_SE_EEEEEEEvEENS12_INSA_23SM90_TMA_LOAD_MULTICASTENS14_INS15_ILi2ELi5ELi2EEES18_NST_INSB_IJS1A_NSC_ILi4EEEEEENSB_IJSE_S1A_EEEEEEEvEEEENS_8epilogue10collective18CollectiveEpilogueINS1P_23Sm100TmaWarpSpecializedILi3ELi2ELi16ELb1ELb0EEEJSJ_NSB_IJNST_ISH_SE_EENST_IS1A_SE_EEEEESK_NSB_IJNSB_IJlllEEESE_SV_EEESK_S1Y_NS1P_6fusion15FusionCallbacksIS1T_NS1Z_17LinearCombinationISK_fSK_fLNS_15FloatRoundStyleE2EEESJ_S1W_JEEENSA_5SM1004TMEM4LOAD26SM100_TMEM_LOAD_16dp128b8xES13_S1E_NSA_17SM75_U32x4_LDSM_NENSA_21SM90_TMA_STORE_IM2COLES1E_NSA_17SM90_U32x4_STSM_NENSA_39AutoVectorizingCopyWithAssumedAlignmentILi128EEEEEEvvEEEEvNT_6ParamsE:
	.zero		2944


//--------------------- SYMBOLS --------------------------

	.type		.nv.reservedSmem.offset0,@object
	.size		.nv.reservedSmem.offset0,0x4
	.type		.nv.reservedSmem.cap,@object
	.size		.nv.reservedSmem.cap,0x4
	.type		__assertfail,@function
